//
// Generated by NVIDIA NVVM Compiler
//
// Compiler Build ID: CL-36424714
// Cuda compilation tools, release 13.0, V13.0.88
// Based on NVVM 20.0.0
//

.version 9.0
.target sm_100
.address_size 64

	// .globl	_Z12MatMulKernelPdS_S_iiiibb
.func  (.param .b64 func_retval0) __internal_accurate_pow
(
	.param .b64 __internal_accurate_pow_param_0
)
;
// _ZZ12MatMulKernelPdS_S_iiiibbE8shared_A has been demoted
// _ZZ12MatMulKernelPdS_S_iiiibbE8shared_B has been demoted

.visible .entry _Z12MatMulKernelPdS_S_iiiibb(
	.param .u64 .ptr .align 1 _Z12MatMulKernelPdS_S_iiiibb_param_0,
	.param .u64 .ptr .align 1 _Z12MatMulKernelPdS_S_iiiibb_param_1,
	.param .u64 .ptr .align 1 _Z12MatMulKernelPdS_S_iiiibb_param_2,
	.param .u32 _Z12MatMulKernelPdS_S_iiiibb_param_3,
	.param .u32 _Z12MatMulKernelPdS_S_iiiibb_param_4,
	.param .u32 _Z12MatMulKernelPdS_S_iiiibb_param_5,
	.param .u32 _Z12MatMulKernelPdS_S_iiiibb_param_6,
	.param .u8 _Z12MatMulKernelPdS_S_iiiibb_param_7,
	.param .u8 _Z12MatMulKernelPdS_S_iiiibb_param_8
)
{
	.reg .pred 	%p<22>;
	.reg .b16 	%rs<3>;
	.reg .b32 	%r<65>;
	.reg .b32 	%f<104>;
	.reg .b64 	%rd<18>;
	.reg .b64 	%fd<9>;
	// demoted variable
	.shared .align 4 .b8 _ZZ12MatMulKernelPdS_S_iiiibbE8shared_A[4096];
	// demoted variable
	.shared .align 4 .b8 _ZZ12MatMulKernelPdS_S_iiiibbE8shared_B[4096];
	ld.param.u64 	%rd4, [_Z12MatMulKernelPdS_S_iiiibb_param_1];
	ld.param.u64 	%rd5, [_Z12MatMulKernelPdS_S_iiiibb_param_2];
	ld.param.u32 	%r35, [_Z12MatMulKernelPdS_S_iiiibb_param_3];
	ld.param.u32 	%r36, [_Z12MatMulKernelPdS_S_iiiibb_param_4];
	ld.param.u32 	%r37, [_Z12MatMulKernelPdS_S_iiiibb_param_5];
	ld.param.u32 	%r38, [_Z12MatMulKernelPdS_S_iiiibb_param_6];
	ld.param.s8 	%rs1, [_Z12MatMulKernelPdS_S_iiiibb_param_7];
	ld.param.s8 	%rs2, [_Z12MatMulKernelPdS_S_iiiibb_param_8];
	cvta.to.global.u64 	%rd1, %rd5;
	cvta.to.global.u64 	%rd2, %rd4;
	mov.u32 	%r60, %tid.y;
	mov.u32 	%r62, %tid.x;
	mov.u32 	%r39, %ctaid.y;
	mov.u32 	%r40, %ctaid.x;
	shl.b32 	%r3, %r39, 5;
	add.s32 	%r4, %r3, %r60;
	shl.b32 	%r5, %r40, 5;
	add.s32 	%r6, %r5, %r62;
	setp.eq.s16 	%p1, %rs2, 0;
	selp.b32 	%r7, %r37, %r38, %p1;
	setp.eq.s16 	%p2, %rs1, 0;
	selp.b32 	%r8, %r36, %r35, %p2;
	add.s32 	%r41, %r35, -1;
	selp.b32 	%r9, %r41, %r36, %p2;
	setp.lt.s32 	%p3, %r9, -31;
	mov.f64 	%fd8, 0d0000000000000000;
	@%p3 bra 	$L__BB0_18;
	shr.s32 	%r42, %r9, 31;
	shr.u32 	%r43, %r42, 27;
	add.s32 	%r44, %r9, %r43;
	shr.s32 	%r45, %r44, 5;
	neg.s32 	%r64, %r45;
	shl.b32 	%r46, %r60, 7;
	mov.u32 	%r47, _ZZ12MatMulKernelPdS_S_iiiibbE8shared_A;
	add.s32 	%r10, %r47, %r46;
	shl.b32 	%r48, %r62, 2;
	add.s32 	%r11, %r10, %r48;
	mov.u32 	%r49, _ZZ12MatMulKernelPdS_S_iiiibbE8shared_B;
	add.s32 	%r13, %r49, %r48;
	add.s32 	%r12, %r13, %r46;
	mad.lo.s32 	%r50, %r62, %r35, %r60;
	add.s32 	%r63, %r50, %r3;
	shl.b32 	%r16, %r35, 5;
	mad.lo.s32 	%r61, %r37, %r6, %r60;
	mad.lo.s32 	%r51, %r60, %r37, %r62;
	add.s32 	%r59, %r51, %r5;
	shl.b32 	%r19, %r37, 5;
	mad.lo.s32 	%r58, %r35, %r4, %r62;
	mov.f32 	%f103, 0f00000000;
$L__BB0_2:
	@%p2 bra 	$L__BB0_6;
	setp.ge.s32 	%p5, %r4, %r35;
	setp.ge.s32 	%p6, %r62, %r36;
	or.pred  	%p7, %p6, %p5;
	@%p7 bra 	$L__BB0_5;
	mul.wide.s32 	%rd6, %r63, 8;
	add.s64 	%rd7, %rd2, %rd6;
	ld.global.f64 	%fd4, [%rd7];
	cvt.rn.f32.f64 	%f4, %fd4;
	st.shared.f32 	[%r11], %f4;
	bra.uni 	$L__BB0_9;
$L__BB0_5:
	mov.b32 	%r53, 0;
	st.shared.u32 	[%r11], %r53;
	bra.uni 	$L__BB0_9;
$L__BB0_6:
	setp.ge.s32 	%p8, %r4, %r36;
	setp.ge.s32 	%p9, %r62, %r35;
	or.pred  	%p10, %p8, %p9;
	@%p10 bra 	$L__BB0_8;
	mul.wide.s32 	%rd8, %r58, 8;
	add.s64 	%rd9, %rd2, %rd8;
	ld.global.f64 	%fd5, [%rd9];
	cvt.rn.f32.f64 	%f5, %fd5;
	st.shared.f32 	[%r11], %f5;
	bra.uni 	$L__BB0_9;
$L__BB0_8:
	mov.b32 	%r54, 0;
	st.shared.u32 	[%r11], %r54;
$L__BB0_9:
	@%p1 bra 	$L__BB0_13;
	setp.ge.s32 	%p12, %r6, %r38;
	setp.ge.s32 	%p13, %r60, %r37;
	or.pred  	%p14, %p12, %p13;
	@%p14 bra 	$L__BB0_12;
	mul.wide.s32 	%rd10, %r61, 8;
	add.s64 	%rd11, %rd1, %rd10;
	ld.global.f64 	%fd6, [%rd11];
	cvt.rn.f32.f64 	%f6, %fd6;
	st.shared.f32 	[%r12], %f6;
	bra.uni 	$L__BB0_16;
$L__BB0_12:
	mov.b32 	%r55, 0;
	st.shared.u32 	[%r12], %r55;
	bra.uni 	$L__BB0_16;
$L__BB0_13:
	setp.ge.s32 	%p15, %r6, %r37;
	setp.ge.s32 	%p16, %r60, %r38;
	or.pred  	%p17, %p16, %p15;
	@%p17 bra 	$L__BB0_15;
	mul.wide.s32 	%rd12, %r59, 8;
	add.s64 	%rd13, %rd1, %rd12;
	ld.global.f64 	%fd7, [%rd13];
	cvt.rn.f32.f64 	%f7, %fd7;
	st.shared.f32 	[%r12], %f7;
	bra.uni 	$L__BB0_16;
$L__BB0_15:
	mov.b32 	%r56, 0;
	st.shared.u32 	[%r12], %r56;
$L__BB0_16:
	bar.sync 	0;
	ld.shared.f32 	%f8, [%r10];
	ld.shared.f32 	%f9, [%r13];
	fma.rn.f32 	%f10, %f8, %f9, %f103;
	ld.shared.f32 	%f11, [%r10+4];
	ld.shared.f32 	%f12, [%r13+128];
	fma.rn.f32 	%f13, %f11, %f12, %f10;
	ld.shared.f32 	%f14, [%r10+8];
	ld.shared.f32 	%f15, [%r13+256];
	fma.rn.f32 	%f16, %f14, %f15, %f13;
	ld.shared.f32 	%f17, [%r10+12];
	ld.shared.f32 	%f18, [%r13+384];
	fma.rn.f32 	%f19, %f17, %f18, %f16;
	ld.shared.f32 	%f20, [%r10+16];
	ld.shared.f32 	%f21, [%r13+512];
	fma.rn.f32 	%f22, %f20, %f21, %f19;
	ld.shared.f32 	%f23, [%r10+20];
	ld.shared.f32 	%f24, [%r13+640];
	fma.rn.f32 	%f25, %f23, %f24, %f22;
	ld.shared.f32 	%f26, [%r10+24];
	ld.shared.f32 	%f27, [%r13+768];
	fma.rn.f32 	%f28, %f26, %f27, %f25;
	ld.shared.f32 	%f29, [%r10+28];
	ld.shared.f32 	%f30, [%r13+896];
	fma.rn.f32 	%f31, %f29, %f30, %f28;
	ld.shared.f32 	%f32, [%r10+32];
	ld.shared.f32 	%f33, [%r13+1024];
	fma.rn.f32 	%f34, %f32, %f33, %f31;
	ld.shared.f32 	%f35, [%r10+36];
	ld.shared.f32 	%f36, [%r13+1152];
	fma.rn.f32 	%f37, %f35, %f36, %f34;
	ld.shared.f32 	%f38, [%r10+40];
	ld.shared.f32 	%f39, [%r13+1280];
	fma.rn.f32 	%f40, %f38, %f39, %f37;
	ld.shared.f32 	%f41, [%r10+44];
	ld.shared.f32 	%f42, [%r13+1408];
	fma.rn.f32 	%f43, %f41, %f42, %f40;
	ld.shared.f32 	%f44, [%r10+48];
	ld.shared.f32 	%f45, [%r13+1536];
	fma.rn.f32 	%f46, %f44, %f45, %f43;
	ld.shared.f32 	%f47, [%r10+52];
	ld.shared.f32 	%f48, [%r13+1664];
	fma.rn.f32 	%f49, %f47, %f48, %f46;
	ld.shared.f32 	%f50, [%r10+56];
	ld.shared.f32 	%f51, [%r13+1792];
	fma.rn.f32 	%f52, %f50, %f51, %f49;
	ld.shared.f32 	%f53, [%r10+60];
	ld.shared.f32 	%f54, [%r13+1920];
	fma.rn.f32 	%f55, %f53, %f54, %f52;
	ld.shared.f32 	%f56, [%r10+64];
	ld.shared.f32 	%f57, [%r13+2048];
	fma.rn.f32 	%f58, %f56, %f57, %f55;
	ld.shared.f32 	%f59, [%r10+68];
	ld.shared.f32 	%f60, [%r13+2176];
	fma.rn.f32 	%f61, %f59, %f60, %f58;
	ld.shared.f32 	%f62, [%r10+72];
	ld.shared.f32 	%f63, [%r13+2304];
	fma.rn.f32 	%f64, %f62, %f63, %f61;
	ld.shared.f32 	%f65, [%r10+76];
	ld.shared.f32 	%f66, [%r13+2432];
	fma.rn.f32 	%f67, %f65, %f66, %f64;
	ld.shared.f32 	%f68, [%r10+80];
	ld.shared.f32 	%f69, [%r13+2560];
	fma.rn.f32 	%f70, %f68, %f69, %f67;
	ld.shared.f32 	%f71, [%r10+84];
	ld.shared.f32 	%f72, [%r13+2688];
	fma.rn.f32 	%f73, %f71, %f72, %f70;
	ld.shared.f32 	%f74, [%r10+88];
	ld.shared.f32 	%f75, [%r13+2816];
	fma.rn.f32 	%f76, %f74, %f75, %f73;
	ld.shared.f32 	%f77, [%r10+92];
	ld.shared.f32 	%f78, [%r13+2944];
	fma.rn.f32 	%f79, %f77, %f78, %f76;
	ld.shared.f32 	%f80, [%r10+96];
	ld.shared.f32 	%f81, [%r13+3072];
	fma.rn.f32 	%f82, %f80, %f81, %f79;
	ld.shared.f32 	%f83, [%r10+100];
	ld.shared.f32 	%f84, [%r13+3200];
	fma.rn.f32 	%f85, %f83, %f84, %f82;
	ld.shared.f32 	%f86, [%r10+104];
	ld.shared.f32 	%f87, [%r13+3328];
	fma.rn.f32 	%f88, %f86, %f87, %f85;
	ld.shared.f32 	%f89, [%r10+108];
	ld.shared.f32 	%f90, [%r13+3456];
	fma.rn.f32 	%f91, %f89, %f90, %f88;
	ld.shared.f32 	%f92, [%r10+112];
	ld.shared.f32 	%f93, [%r13+3584];
	fma.rn.f32 	%f94, %f92, %f93, %f91;
	ld.shared.f32 	%f95, [%r10+116];
	ld.shared.f32 	%f96, [%r13+3712];
	fma.rn.f32 	%f97, %f95, %f96, %f94;
	ld.shared.f32 	%f98, [%r10+120];
	ld.shared.f32 	%f99, [%r13+3840];
	fma.rn.f32 	%f100, %f98, %f99, %f97;
	ld.shared.f32 	%f101, [%r10+124];
	ld.shared.f32 	%f102, [%r13+3968];
	fma.rn.f32 	%f103, %f101, %f102, %f100;
	bar.sync 	0;
	add.s32 	%r64, %r64, 1;
	add.s32 	%r63, %r63, %r16;
	add.s32 	%r62, %r62, 32;
	add.s32 	%r61, %r61, 32;
	add.s32 	%r60, %r60, 32;
	add.s32 	%r59, %r59, %r19;
	add.s32 	%r58, %r58, 32;
	setp.ne.s32 	%p18, %r64, 1;
	@%p18 bra 	$L__BB0_2;
	cvt.f64.f32 	%fd8, %f103;
$L__BB0_18:
	setp.ge.s32 	%p19, %r4, %r8;
	setp.ge.s32 	%p20, %r6, %r7;
	or.pred  	%p21, %p19, %p20;
	@%p21 bra 	$L__BB0_20;
	ld.param.u64 	%rd17, [_Z12MatMulKernelPdS_S_iiiibb_param_0];
	mad.lo.s32 	%r57, %r7, %r4, %r6;
	cvta.to.global.u64 	%rd14, %rd17;
	mul.wide.u32 	%rd15, %r57, 8;
	add.s64 	%rd16, %rd14, %rd15;
	st.global.f64 	[%rd16], %fd8;
$L__BB0_20:
	ret;

}
	// .globl	_Z7cuMinusPdS_S_id
.visible .entry _Z7cuMinusPdS_S_id(
	.param .u64 .ptr .align 1 _Z7cuMinusPdS_S_id_param_0,
	.param .u64 .ptr .align 1 _Z7cuMinusPdS_S_id_param_1,
	.param .u64 .ptr .align 1 _Z7cuMinusPdS_S_id_param_2,
	.param .u32 _Z7cuMinusPdS_S_id_param_3,
	.param .f64 _Z7cuMinusPdS_S_id_param_4
)
{
	.reg .pred 	%p<9>;
	.reg .b32 	%r<34>;
	.reg .b64 	%rd<29>;
	.reg .b64 	%fd<21>;

	ld.param.u64 	%rd4, [_Z7cuMinusPdS_S_id_param_0];
	ld.param.u64 	%rd5, [_Z7cuMinusPdS_S_id_param_1];
	ld.param.u64 	%rd6, [_Z7cuMinusPdS_S_id_param_2];
	ld.param.u32 	%r14, [_Z7cuMinusPdS_S_id_param_3];
	ld.param.f64 	%fd1, [_Z7cuMinusPdS_S_id_param_4];
	cvta.to.global.u64 	%rd1, %rd4;
	cvta.to.global.u64 	%rd2, %rd6;
	cvta.to.global.u64 	%rd3, %rd5;
	mov.u32 	%r15, %tid.x;
	mov.u32 	%r16, %ctaid.x;
	mov.u32 	%r17, %ntid.x;
	mad.lo.s32 	%r32, %r16, %r17, %r15;
	mov.u32 	%r18, %nctaid.x;
	mul.lo.s32 	%r2, %r17, %r18;
	setp.ge.s32 	%p1, %r32, %r14;
	@%p1 bra 	$L__BB1_9;
	setp.eq.f64 	%p2, %fd1, 0d3FF0000000000000;
	@%p2 bra 	$L__BB1_3;
$L__BB1_2:
	mul.wide.s32 	%rd25, %r32, 8;
	add.s64 	%rd26, %rd1, %rd25;
	add.s64 	%rd27, %rd2, %rd25;
	add.s64 	%rd28, %rd3, %rd25;
	ld.global.f64 	%fd17, [%rd28];
	ld.global.f64 	%fd18, [%rd27];
	mul.f64 	%fd19, %fd1, %fd18;
	sub.f64 	%fd20, %fd17, %fd19;
	st.global.f64 	[%rd26], %fd20;
	add.s32 	%r32, %r32, %r2;
	setp.lt.s32 	%p8, %r32, %r14;
	@%p8 bra 	$L__BB1_2;
	bra.uni 	$L__BB1_9;
$L__BB1_3:
	add.s32 	%r19, %r32, %r2;
	max.s32 	%r20, %r14, %r19;
	setp.lt.s32 	%p3, %r19, %r14;
	selp.u32 	%r21, 1, 0, %p3;
	add.s32 	%r22, %r19, %r21;
	sub.s32 	%r23, %r20, %r22;
	div.u32 	%r24, %r23, %r2;
	add.s32 	%r5, %r24, %r21;
	and.b32  	%r25, %r5, 3;
	setp.eq.s32 	%p4, %r25, 3;
	@%p4 bra 	$L__BB1_6;
	add.s32 	%r26, %r5, 1;
	and.b32  	%r27, %r26, 3;
	neg.s32 	%r30, %r27;
$L__BB1_5:
	.pragma "nounroll";
	mul.wide.s32 	%rd7, %r32, 8;
	add.s64 	%rd8, %rd1, %rd7;
	add.s64 	%rd9, %rd2, %rd7;
	add.s64 	%rd10, %rd3, %rd7;
	ld.global.f64 	%fd2, [%rd10];
	ld.global.f64 	%fd3, [%rd9];
	sub.f64 	%fd4, %fd2, %fd3;
	st.global.f64 	[%rd8], %fd4;
	add.s32 	%r32, %r32, %r2;
	add.s32 	%r30, %r30, 1;
	setp.ne.s32 	%p5, %r30, 0;
	@%p5 bra 	$L__BB1_5;
$L__BB1_6:
	setp.lt.u32 	%p6, %r5, 3;
	@%p6 bra 	$L__BB1_9;
	mul.wide.s32 	%rd15, %r2, 8;
	shl.b32 	%r28, %r2, 2;
$L__BB1_8:
	mul.wide.s32 	%rd11, %r32, 8;
	add.s64 	%rd12, %rd3, %rd11;
	ld.global.f64 	%fd5, [%rd12];
	add.s64 	%rd13, %rd2, %rd11;
	ld.global.f64 	%fd6, [%rd13];
	sub.f64 	%fd7, %fd5, %fd6;
	add.s64 	%rd14, %rd1, %rd11;
	st.global.f64 	[%rd14], %fd7;
	add.s64 	%rd16, %rd12, %rd15;
	ld.global.f64 	%fd8, [%rd16];
	add.s64 	%rd17, %rd13, %rd15;
	ld.global.f64 	%fd9, [%rd17];
	sub.f64 	%fd10, %fd8, %fd9;
	add.s64 	%rd18, %rd14, %rd15;
	st.global.f64 	[%rd18], %fd10;
	add.s64 	%rd19, %rd16, %rd15;
	ld.global.f64 	%fd11, [%rd19];
	add.s64 	%rd20, %rd17, %rd15;
	ld.global.f64 	%fd12, [%rd20];
	sub.f64 	%fd13, %fd11, %fd12;
	add.s64 	%rd21, %rd18, %rd15;
	st.global.f64 	[%rd21], %fd13;
	add.s64 	%rd22, %rd19, %rd15;
	ld.global.f64 	%fd14, [%rd22];
	add.s64 	%rd23, %rd20, %rd15;
	ld.global.f64 	%fd15, [%rd23];
	sub.f64 	%fd16, %fd14, %fd15;
	add.s64 	%rd24, %rd21, %rd15;
	st.global.f64 	[%rd24], %fd16;
	add.s32 	%r32, %r28, %r32;
	setp.lt.s32 	%p7, %r32, %r14;
	@%p7 bra 	$L__BB1_8;
$L__BB1_9:
	ret;

}
	// .globl	_Z13cuDivideByVecPdS_S_ll
.visible .entry _Z13cuDivideByVecPdS_S_ll(
	.param .u64 .ptr .align 1 _Z13cuDivideByVecPdS_S_ll_param_0,
	.param .u64 .ptr .align 1 _Z13cuDivideByVecPdS_S_ll_param_1,
	.param .u64 .ptr .align 1 _Z13cuDivideByVecPdS_S_ll_param_2,
	.param .u64 _Z13cuDivideByVecPdS_S_ll_param_3,
	.param .u64 _Z13cuDivideByVecPdS_S_ll_param_4
)
{
	.reg .pred 	%p<4>;
	.reg .b32 	%r<13>;
	.reg .b64 	%rd<25>;
	.reg .b64 	%fd<4>;

	ld.param.u64 	%rd12, [_Z13cuDivideByVecPdS_S_ll_param_0];
	ld.param.u64 	%rd13, [_Z13cuDivideByVecPdS_S_ll_param_1];
	ld.param.u64 	%rd14, [_Z13cuDivideByVecPdS_S_ll_param_2];
	ld.param.u64 	%rd10, [_Z13cuDivideByVecPdS_S_ll_param_3];
	ld.param.u64 	%rd11, [_Z13cuDivideByVecPdS_S_ll_param_4];
	cvta.to.global.u64 	%rd1, %rd12;
	cvta.to.global.u64 	%rd2, %rd14;
	cvta.to.global.u64 	%rd3, %rd13;
	mov.u32 	%r5, %tid.x;
	mov.u32 	%r6, %ctaid.x;
	mov.u32 	%r7, %ntid.x;
	mad.lo.s32 	%r12, %r6, %r7, %r5;
	mov.u32 	%r8, %nctaid.x;
	mul.lo.s32 	%r2, %r7, %r8;
	cvt.s64.s32 	%rd23, %r12;
	setp.le.s64 	%p1, %rd10, %rd23;
	@%p1 bra 	$L__BB2_5;
$L__BB2_1:
	shl.b64 	%rd15, %rd23, 3;
	add.s64 	%rd16, %rd3, %rd15;
	ld.global.f64 	%fd1, [%rd16];
	or.b64  	%rd17, %rd23, %rd11;
	and.b64  	%rd18, %rd17, -4294967296;
	setp.ne.s64 	%p2, %rd18, 0;
	@%p2 bra 	$L__BB2_3;
	cvt.u32.u64 	%r9, %rd11;
	cvt.u32.u64 	%r10, %rd23;
	div.u32 	%r11, %r10, %r9;
	cvt.u64.u32 	%rd24, %r11;
	bra.uni 	$L__BB2_4;
$L__BB2_3:
	div.s64 	%rd24, %rd23, %rd11;
$L__BB2_4:
	shl.b64 	%rd19, %rd24, 3;
	add.s64 	%rd20, %rd2, %rd19;
	ld.global.f64 	%fd2, [%rd20];
	div.rn.f64 	%fd3, %fd1, %fd2;
	add.s64 	%rd22, %rd1, %rd15;
	st.global.f64 	[%rd22], %fd3;
	add.s32 	%r12, %r12, %r2;
	cvt.s64.s32 	%rd23, %r12;
	setp.gt.s64 	%p3, %rd10, %rd23;
	@%p3 bra 	$L__BB2_1;
$L__BB2_5:
	ret;

}
	// .globl	_Z14cuGradientFuncPdS_ll
.visible .entry _Z14cuGradientFuncPdS_ll(
	.param .u64 .ptr .align 1 _Z14cuGradientFuncPdS_ll_param_0,
	.param .u64 .ptr .align 1 _Z14cuGradientFuncPdS_ll_param_1,
	.param .u64 _Z14cuGradientFuncPdS_ll_param_2,
	.param .u64 _Z14cuGradientFuncPdS_ll_param_3
)
{
	.reg .pred 	%p<20>;
	.reg .b32 	%r<31>;
	.reg .b32 	%f<5>;
	.reg .b64 	%rd<23>;
	.reg .b64 	%fd<67>;

	ld.param.u64 	%rd10, [_Z14cuGradientFuncPdS_ll_param_0];
	ld.param.u64 	%rd11, [_Z14cuGradientFuncPdS_ll_param_1];
	ld.param.u64 	%rd12, [_Z14cuGradientFuncPdS_ll_param_2];
	ld.param.u64 	%rd13, [_Z14cuGradientFuncPdS_ll_param_3];
	mov.u32 	%r12, %tid.x;
	mov.u32 	%r13, %ctaid.x;
	mov.u32 	%r1, %ntid.x;
	mad.lo.s32 	%r30, %r13, %r1, %r12;
	cvt.s64.s32 	%rd21, %r30;
	setp.le.s64 	%p2, %rd12, %rd21;
	@%p2 bra 	$L__BB3_14;
	mov.f64 	%fd12, 0d4000000000000000;
	{
	.reg .b32 %temp; 
	mov.b64 	{%temp, %r3}, %fd12;
	}
	and.b32  	%r4, %r3, 2146435072;
	setp.eq.s32 	%p3, %r4, 1062207488;
	setp.lt.s32 	%p4, %r3, 0;
	selp.b32 	%r5, 0, 2146435072, %p4;
	and.b32  	%r14, %r3, 2147483647;
	setp.ne.s32 	%p5, %r14, 1071644672;
	and.pred  	%p1, %p3, %p5;
	or.b32  	%r6, %r5, -2147483648;
	mov.u32 	%r15, %nctaid.x;
	mul.lo.s32 	%r7, %r1, %r15;
	cvta.to.global.u64 	%rd2, %rd10;
	cvta.to.global.u64 	%rd3, %rd11;
	selp.b32 	%r24, %r6, %r5, %p1;
$L__BB3_2:
	shl.b64 	%rd14, %rd21, 3;
	add.s64 	%rd5, %rd2, %rd14;
	ld.global.f64 	%fd1, [%rd5];
	{
	.reg .b32 %temp; 
	mov.b64 	{%temp, %r16}, %fd1;
	}
	and.b32  	%r9, %r16, 2147483647;
	{
	.reg .b32 %temp; 
	mov.b64 	{%r17, %temp}, %fd1;
	}
	mov.b64 	%fd2, {%r17, %r9};
	setp.ltu.f64 	%p6, %fd2, 0d3FE4F92224DD2F1A;
	@%p6 bra 	$L__BB3_4;
	add.f64 	%fd13, %fd2, %fd2;
	cvt.rn.f32.f64 	%f1, %fd13;
	mul.f32 	%f2, %f1, 0f3FB8AA3B;
	cvt.rni.f32.f32 	%f3, %f2;
	cvt.f64.f32 	%fd14, %f3;
	fma.rn.f64 	%fd15, %fd14, 0dBFE62E42FEFA39EF, %fd13;
	fma.rn.f64 	%fd16, %fd15, 0d3E5AE904A4741B81, 0d3E928A27F89B6999;
	fma.rn.f64 	%fd17, %fd16, %fd15, 0d3EC71DE715FF7E07;
	fma.rn.f64 	%fd18, %fd17, %fd15, 0d3EFA019A6B0AC45A;
	fma.rn.f64 	%fd19, %fd18, %fd15, 0d3F2A01A017EED94F;
	fma.rn.f64 	%fd20, %fd19, %fd15, 0d3F56C16C17F2A71B;
	fma.rn.f64 	%fd21, %fd20, %fd15, 0d3F811111111173C4;
	fma.rn.f64 	%fd22, %fd21, %fd15, 0d3FA555555555211A;
	fma.rn.f64 	%fd23, %fd22, %fd15, 0d3FC5555555555540;
	fma.rn.f64 	%fd24, %fd23, %fd15, 0d3FE0000000000005;
	mul.f64 	%fd25, %fd15, %fd24;
	fma.rn.f64 	%fd26, %fd25, %fd15, %fd15;
	ex2.approx.ftz.f32 	%f4, %f3;
	cvt.f64.f32 	%fd27, %f4;
	mov.f64 	%fd28, 0d3FF0000000000000;
	sub.f64 	%fd29, %fd28, %fd27;
	neg.f64 	%fd30, %fd26;
	fma.rn.f64 	%fd31, %fd30, %fd27, %fd29;
	mov.f64 	%fd32, 0d4000000000000000;
	sub.f64 	%fd33, %fd32, %fd31;
	rcp.approx.ftz.f64 	%fd34, %fd33;
	neg.f64 	%fd35, %fd33;
	fma.rn.f64 	%fd36, %fd35, %fd34, 0d3FF0000000000000;
	fma.rn.f64 	%fd37, %fd36, %fd36, %fd36;
	fma.rn.f64 	%fd38, %fd37, %fd34, %fd34;
	fma.rn.f64 	%fd39, %fd38, 0dC000000000000000, 0d3FF0000000000000;
	setp.gt.u32 	%p7, %r9, 1077088193;
	selp.f64 	%fd40, 0d3FF0000000000000, %fd39, %p7;
	copysign.f64 	%fd65, %fd1, %fd40;
	bra.uni 	$L__BB3_5;
$L__BB3_4:
	mul.f64 	%fd41, %fd1, %fd1;
	fma.rn.f64 	%fd42, %fd41, 0dBEF0BC46E2F5E964, 0d3F14359F420AFC3D;
	fma.rn.f64 	%fd43, %fd42, %fd41, 0dBF2DF9F0728C5D84;
	fma.rn.f64 	%fd44, %fd43, %fd41, 0d3F4337D1CEC4F033;
	fma.rn.f64 	%fd45, %fd44, %fd41, 0dBF57D6E9674335B3;
	fma.rn.f64 	%fd46, %fd45, %fd41, 0d3F6D6D000D7AAD3D;
	fma.rn.f64 	%fd47, %fd46, %fd41, 0dBF8226E1F3CF1EF5;
	fma.rn.f64 	%fd48, %fd47, %fd41, 0d3F9664F47EC0C8CF;
	fma.rn.f64 	%fd49, %fd48, %fd41, 0dBFABA1BA1B80AB40;
	fma.rn.f64 	%fd50, %fd49, %fd41, 0d3FC111111110FA4A;
	fma.rn.f64 	%fd51, %fd50, %fd41, 0dBFD5555555555550;
	fma.rn.f64 	%fd52, %fd51, %fd41, 0d0000000000000000;
	fma.rn.f64 	%fd65, %fd52, %fd1, %fd1;
$L__BB3_5:
	setp.lt.s32 	%p8, %r3, 0;
	setp.eq.s32 	%p9, %r4, 1062207488;
	{
	.reg .b32 %temp; 
	mov.b64 	{%temp, %r10}, %fd65;
	}
	abs.f64 	%fd6, %fd65;
	{ // callseq 0, 0
	.param .b64 param0;
	st.param.f64 	[param0], %fd6;
	.param .b64 retval0;
	call.uni (retval0), 
	__internal_accurate_pow, 
	(
	param0
	);
	ld.param.f64 	%fd53, [retval0];
	} // callseq 0
	setp.lt.s32 	%p11, %r10, 0;
	neg.f64 	%fd55, %fd53;
	selp.f64 	%fd56, %fd55, %fd53, %p9;
	selp.f64 	%fd57, %fd56, %fd53, %p11;
	setp.eq.f64 	%p12, %fd65, 0d0000000000000000;
	selp.b32 	%r18, %r10, 0, %p9;
	or.b32  	%r19, %r18, 2146435072;
	selp.b32 	%r20, %r19, %r18, %p8;
	mov.b32 	%r21, 0;
	mov.b64 	%fd58, {%r21, %r20};
	selp.f64 	%fd66, %fd58, %fd57, %p12;
	add.f64 	%fd59, %fd65, 0d4000000000000000;
	{
	.reg .b32 %temp; 
	mov.b64 	{%temp, %r22}, %fd59;
	}
	and.b32  	%r23, %r22, 2146435072;
	setp.ne.s32 	%p13, %r23, 2146435072;
	@%p13 bra 	$L__BB3_10;
	setp.num.f64 	%p14, %fd65, %fd65;
	@%p14 bra 	$L__BB3_8;
	mov.f64 	%fd60, 0d4000000000000000;
	add.rn.f64 	%fd66, %fd65, %fd60;
	bra.uni 	$L__BB3_10;
$L__BB3_8:
	setp.neu.f64 	%p15, %fd6, 0d7FF0000000000000;
	@%p15 bra 	$L__BB3_10;
	setp.lt.s32 	%p16, %r10, 0;
	selp.b32 	%r25, %r24, %r5, %p16;
	mov.b32 	%r26, 0;
	mov.b64 	%fd66, {%r26, %r25};
$L__BB3_10:
	setp.eq.f64 	%p17, %fd65, 0d3FF0000000000000;
	mov.f64 	%fd61, 0d3FF0000000000000;
	sub.f64 	%fd62, %fd61, %fd66;
	selp.f64 	%fd11, 0d0000000000000000, %fd62, %p17;
	or.b64  	%rd15, %rd21, %rd13;
	and.b64  	%rd16, %rd15, -4294967296;
	setp.ne.s64 	%p18, %rd16, 0;
	@%p18 bra 	$L__BB3_12;
	cvt.u32.u64 	%r27, %rd13;
	cvt.u32.u64 	%r28, %rd21;
	div.u32 	%r29, %r28, %r27;
	cvt.u64.u32 	%rd22, %r29;
	bra.uni 	$L__BB3_13;
$L__BB3_12:
	div.s64 	%rd22, %rd21, %rd13;
$L__BB3_13:
	cvt.s64.s32 	%rd17, %r30;
	add.s64 	%rd18, %rd22, %rd17;
	shl.b64 	%rd19, %rd18, 3;
	add.s64 	%rd20, %rd3, %rd19;
	ld.global.f64 	%fd63, [%rd20+8];
	mul.f64 	%fd64, %fd11, %fd63;
	st.global.f64 	[%rd5], %fd64;
	add.s32 	%r30, %r30, %r7;
	cvt.s64.s32 	%rd21, %r30;
	setp.gt.s64 	%p19, %rd12, %rd21;
	@%p19 bra 	$L__BB3_2;
$L__BB3_14:
	ret;

}
	// .globl	_Z6cuFuncPdS_lll
.visible .entry _Z6cuFuncPdS_lll(
	.param .u64 .ptr .align 1 _Z6cuFuncPdS_lll_param_0,
	.param .u64 .ptr .align 1 _Z6cuFuncPdS_lll_param_1,
	.param .u64 _Z6cuFuncPdS_lll_param_2,
	.param .u64 _Z6cuFuncPdS_lll_param_3,
	.param .u64 _Z6cuFuncPdS_lll_param_4
)
{
	.reg .pred 	%p<11>;
	.reg .b32 	%r<34>;
	.reg .b32 	%f<7>;
	.reg .b64 	%rd<31>;
	.reg .b64 	%fd<72>;

	ld.param.u64 	%rd14, [_Z6cuFuncPdS_lll_param_0];
	ld.param.u64 	%rd15, [_Z6cuFuncPdS_lll_param_1];
	ld.param.u64 	%rd11, [_Z6cuFuncPdS_lll_param_2];
	ld.param.u64 	%rd12, [_Z6cuFuncPdS_lll_param_3];
	ld.param.u64 	%rd13, [_Z6cuFuncPdS_lll_param_4];
	cvta.to.global.u64 	%rd1, %rd14;
	cvta.to.global.u64 	%rd2, %rd15;
	mov.u32 	%r11, %tid.x;
	mov.u32 	%r12, %ctaid.x;
	mov.u32 	%r13, %ntid.x;
	mad.lo.s32 	%r32, %r12, %r13, %r11;
	mov.u32 	%r14, %nctaid.x;
	mul.lo.s32 	%r2, %r13, %r14;
	cvt.s64.s32 	%rd28, %r32;
	setp.le.s64 	%p1, %rd11, %rd28;
	@%p1 bra 	$L__BB4_13;
	setp.ne.s64 	%p2, %rd13, 0;
	@%p2 bra 	$L__BB4_6;
$L__BB4_2:
	shl.b64 	%rd24, %rd28, 3;
	add.s64 	%rd25, %rd2, %rd24;
	ld.global.f64 	%fd1, [%rd25];
	fma.rn.f64 	%fd51, %fd1, 0d3FF71547652B82FE, 0d4338000000000000;
	{
	.reg .b32 %temp; 
	mov.b64 	{%r4, %temp}, %fd51;
	}
	mov.f64 	%fd52, 0dC338000000000000;
	add.rn.f64 	%fd53, %fd51, %fd52;
	fma.rn.f64 	%fd54, %fd53, 0dBFE62E42FEFA39EF, %fd1;
	fma.rn.f64 	%fd55, %fd53, 0dBC7ABC9E3B39803F, %fd54;
	fma.rn.f64 	%fd56, %fd55, 0d3E5ADE1569CE2BDF, 0d3E928AF3FCA213EA;
	fma.rn.f64 	%fd57, %fd56, %fd55, 0d3EC71DEE62401315;
	fma.rn.f64 	%fd58, %fd57, %fd55, 0d3EFA01997C89EB71;
	fma.rn.f64 	%fd59, %fd58, %fd55, 0d3F2A01A014761F65;
	fma.rn.f64 	%fd60, %fd59, %fd55, 0d3F56C16C1852B7AF;
	fma.rn.f64 	%fd61, %fd60, %fd55, 0d3F81111111122322;
	fma.rn.f64 	%fd62, %fd61, %fd55, 0d3FA55555555502A1;
	fma.rn.f64 	%fd63, %fd62, %fd55, 0d3FC5555555555511;
	fma.rn.f64 	%fd64, %fd63, %fd55, 0d3FE000000000000B;
	fma.rn.f64 	%fd65, %fd64, %fd55, 0d3FF0000000000000;
	fma.rn.f64 	%fd66, %fd65, %fd55, 0d3FF0000000000000;
	{
	.reg .b32 %temp; 
	mov.b64 	{%r5, %temp}, %fd66;
	}
	{
	.reg .b32 %temp; 
	mov.b64 	{%temp, %r6}, %fd66;
	}
	shl.b32 	%r20, %r4, 20;
	add.s32 	%r21, %r20, %r6;
	mov.b64 	%fd70, {%r5, %r21};
	{
	.reg .b32 %temp; 
	mov.b64 	{%temp, %r22}, %fd1;
	}
	mov.b32 	%f6, %r22;
	abs.f32 	%f1, %f6;
	setp.lt.f32 	%p7, %f1, 0f4086232B;
	@%p7 bra 	$L__BB4_5;
	setp.lt.f64 	%p8, %fd1, 0d0000000000000000;
	add.f64 	%fd67, %fd1, 0d7FF0000000000000;
	selp.f64 	%fd70, 0d0000000000000000, %fd67, %p8;
	setp.geu.f32 	%p9, %f1, 0f40874800;
	@%p9 bra 	$L__BB4_5;
	shr.u32 	%r23, %r4, 31;
	add.s32 	%r24, %r4, %r23;
	shr.s32 	%r25, %r24, 1;
	shl.b32 	%r26, %r25, 20;
	add.s32 	%r27, %r6, %r26;
	mov.b64 	%fd68, {%r5, %r27};
	sub.s32 	%r28, %r4, %r25;
	shl.b32 	%r29, %r28, 20;
	add.s32 	%r30, %r29, 1072693248;
	mov.b32 	%r31, 0;
	mov.b64 	%fd69, {%r31, %r30};
	mul.f64 	%fd70, %fd69, %fd68;
$L__BB4_5:
	add.s64 	%rd27, %rd1, %rd24;
	st.global.f64 	[%rd27], %fd70;
	add.s32 	%r32, %r32, %r2;
	cvt.s64.s32 	%rd28, %r32;
	setp.gt.s64 	%p10, %rd11, %rd28;
	@%p10 bra 	$L__BB4_2;
	bra.uni 	$L__BB4_13;
$L__BB4_6:
	shl.b64 	%rd16, %rd28, 3;
	add.s64 	%rd17, %rd2, %rd16;
	ld.global.f64 	%fd6, [%rd17];
	{
	.reg .b32 %temp; 
	mov.b64 	{%temp, %r15}, %fd6;
	}
	and.b32  	%r9, %r15, 2147483647;
	{
	.reg .b32 %temp; 
	mov.b64 	{%r16, %temp}, %fd6;
	}
	mov.b64 	%fd7, {%r16, %r9};
	setp.ltu.f64 	%p3, %fd7, 0d3FE4F92224DD2F1A;
	@%p3 bra 	$L__BB4_8;
	add.f64 	%fd11, %fd7, %fd7;
	cvt.rn.f32.f64 	%f2, %fd11;
	mul.f32 	%f3, %f2, 0f3FB8AA3B;
	cvt.rni.f32.f32 	%f4, %f3;
	cvt.f64.f32 	%fd12, %f4;
	fma.rn.f64 	%fd13, %fd12, 0dBFE62E42FEFA39EF, %fd11;
	fma.rn.f64 	%fd14, %fd13, 0d3E5AE904A4741B81, 0d3E928A27F89B6999;
	fma.rn.f64 	%fd15, %fd14, %fd13, 0d3EC71DE715FF7E07;
	fma.rn.f64 	%fd16, %fd15, %fd13, 0d3EFA019A6B0AC45A;
	fma.rn.f64 	%fd17, %fd16, %fd13, 0d3F2A01A017EED94F;
	fma.rn.f64 	%fd18, %fd17, %fd13, 0d3F56C16C17F2A71B;
	fma.rn.f64 	%fd19, %fd18, %fd13, 0d3F811111111173C4;
	fma.rn.f64 	%fd20, %fd19, %fd13, 0d3FA555555555211A;
	fma.rn.f64 	%fd21, %fd20, %fd13, 0d3FC5555555555540;
	fma.rn.f64 	%fd22, %fd21, %fd13, 0d3FE0000000000005;
	mul.f64 	%fd23, %fd13, %fd22;
	fma.rn.f64 	%fd24, %fd23, %fd13, %fd13;
	ex2.approx.ftz.f32 	%f5, %f4;
	cvt.f64.f32 	%fd25, %f5;
	mov.f64 	%fd26, 0d3FF0000000000000;
	sub.f64 	%fd27, %fd26, %fd25;
	neg.f64 	%fd28, %fd24;
	fma.rn.f64 	%fd29, %fd28, %fd25, %fd27;
	mov.f64 	%fd30, 0d4000000000000000;
	sub.f64 	%fd31, %fd30, %fd29;
	rcp.approx.ftz.f64 	%fd32, %fd31;
	neg.f64 	%fd33, %fd31;
	fma.rn.f64 	%fd34, %fd33, %fd32, 0d3FF0000000000000;
	fma.rn.f64 	%fd35, %fd34, %fd34, %fd34;
	fma.rn.f64 	%fd36, %fd35, %fd32, %fd32;
	fma.rn.f64 	%fd37, %fd36, 0dC000000000000000, 0d3FF0000000000000;
	setp.gt.u32 	%p4, %r9, 1077088193;
	selp.f64 	%fd38, 0d3FF0000000000000, %fd37, %p4;
	copysign.f64 	%fd71, %fd6, %fd38;
	bra.uni 	$L__BB4_9;
$L__BB4_8:
	mul.f64 	%fd39, %fd6, %fd6;
	fma.rn.f64 	%fd40, %fd39, 0dBEF0BC46E2F5E964, 0d3F14359F420AFC3D;
	fma.rn.f64 	%fd41, %fd40, %fd39, 0dBF2DF9F0728C5D84;
	fma.rn.f64 	%fd42, %fd41, %fd39, 0d3F4337D1CEC4F033;
	fma.rn.f64 	%fd43, %fd42, %fd39, 0dBF57D6E9674335B3;
	fma.rn.f64 	%fd44, %fd43, %fd39, 0d3F6D6D000D7AAD3D;
	fma.rn.f64 	%fd45, %fd44, %fd39, 0dBF8226E1F3CF1EF5;
	fma.rn.f64 	%fd46, %fd45, %fd39, 0d3F9664F47EC0C8CF;
	fma.rn.f64 	%fd47, %fd46, %fd39, 0dBFABA1BA1B80AB40;
	fma.rn.f64 	%fd48, %fd47, %fd39, 0d3FC111111110FA4A;
	fma.rn.f64 	%fd49, %fd48, %fd39, 0dBFD5555555555550;
	fma.rn.f64 	%fd50, %fd49, %fd39, 0d0000000000000000;
	fma.rn.f64 	%fd71, %fd50, %fd6, %fd6;
$L__BB4_9:
	or.b64  	%rd18, %rd28, %rd12;
	and.b64  	%rd19, %rd18, -4294967296;
	setp.ne.s64 	%p5, %rd19, 0;
	@%p5 bra 	$L__BB4_11;
	cvt.u32.u64 	%r17, %rd12;
	cvt.u32.u64 	%r18, %rd28;
	div.u32 	%r19, %r18, %r17;
	cvt.u64.u32 	%rd30, %r19;
	bra.uni 	$L__BB4_12;
$L__BB4_11:
	div.s64 	%rd30, %rd28, %rd12;
$L__BB4_12:
	add.s64 	%rd20, %rd30, %rd13;
	mad.lo.s64 	%rd21, %rd20, %rd13, %rd28;
	shl.b64 	%rd22, %rd21, 3;
	add.s64 	%rd23, %rd1, %rd22;
	st.global.f64 	[%rd23], %fd71;
	add.s32 	%r32, %r32, %r2;
	cvt.s64.s32 	%rd28, %r32;
	setp.gt.s64 	%p6, %rd11, %rd28;
	@%p6 bra 	$L__BB4_6;
$L__BB4_13:
	ret;

}
	// .globl	_Z6cu_sumPKdPdS1_i
.visible .entry _Z6cu_sumPKdPdS1_i(
	.param .u64 .ptr .align 1 _Z6cu_sumPKdPdS1_i_param_0,
	.param .u64 .ptr .align 1 _Z6cu_sumPKdPdS1_i_param_1,
	.param .u64 .ptr .align 1 _Z6cu_sumPKdPdS1_i_param_2,
	.param .u32 _Z6cu_sumPKdPdS1_i_param_3
)
{
	.reg .pred 	%p<6>;
	.reg .b32 	%r<9>;
	.reg .b64 	%rd<15>;
	.reg .b64 	%fd<9>;

	ld.param.u64 	%rd3, [_Z6cu_sumPKdPdS1_i_param_0];
	ld.param.u64 	%rd4, [_Z6cu_sumPKdPdS1_i_param_1];
	ld.param.u64 	%rd5, [_Z6cu_sumPKdPdS1_i_param_2];
	ld.param.u32 	%r7, [_Z6cu_sumPKdPdS1_i_param_3];
	cvta.to.global.u64 	%rd1, %rd5;
	mov.u32 	%r1, %ctaid.x;
	mov.u32 	%r8, %ntid.x;
	mov.u32 	%r3, %tid.x;
	mad.lo.s32 	%r4, %r1, %r8, %r3;
	setp.ge.u32 	%p1, %r4, %r7;
	mov.f64 	%fd8, 0d0000000000000000;
	@%p1 bra 	$L__BB5_2;
	cvta.to.global.u64 	%rd6, %rd3;
	mul.wide.u32 	%rd7, %r4, 8;
	add.s64 	%rd8, %rd6, %rd7;
	ld.global.f64 	%fd8, [%rd8];
$L__BB5_2:
	mul.wide.u32 	%rd9, %r3, 8;
	add.s64 	%rd2, %rd1, %rd9;
	st.global.f64 	[%rd2], %fd8;
	bar.sync 	0;
	setp.lt.u32 	%p2, %r8, 2;
	@%p2 bra 	$L__BB5_6;
$L__BB5_3:
	shr.u32 	%r6, %r8, 1;
	setp.ge.u32 	%p3, %r3, %r6;
	@%p3 bra 	$L__BB5_5;
	mul.wide.u32 	%rd10, %r6, 8;
	add.s64 	%rd11, %rd2, %rd10;
	ld.global.f64 	%fd4, [%rd11];
	ld.global.f64 	%fd5, [%rd2];
	add.f64 	%fd6, %fd4, %fd5;
	st.global.f64 	[%rd2], %fd6;
$L__BB5_5:
	bar.sync 	0;
	setp.gt.u32 	%p4, %r8, 3;
	mov.u32 	%r8, %r6;
	@%p4 bra 	$L__BB5_3;
$L__BB5_6:
	setp.ne.s32 	%p5, %r3, 0;
	@%p5 bra 	$L__BB5_8;
	ld.global.f64 	%fd7, [%rd1];
	cvta.to.global.u64 	%rd12, %rd4;
	mul.wide.u32 	%rd13, %r1, 8;
	add.s64 	%rd14, %rd12, %rd13;
	st.global.f64 	[%rd14], %fd7;
$L__BB5_8:
	bar.sync 	0;
	ret;

}
.func  (.param .b64 func_retval0) __internal_accurate_pow(
	.param .b64 __internal_accurate_pow_param_0
)
{
	.reg .pred 	%p<8>;
	.reg .b32 	%r<49>;
	.reg .b32 	%f<3>;
	.reg .b64 	%fd<109>;

	ld.param.f64 	%fd10, [__internal_accurate_pow_param_0];
	{
	.reg .b32 %temp; 
	mov.b64 	{%temp, %r46}, %fd10;
	}
	{
	.reg .b32 %temp; 
	mov.b64 	{%r45, %temp}, %fd10;
	}
	shr.u32 	%r47, %r46, 20;
	setp.gt.u32 	%p1, %r46, 1048575;
	@%p1 bra 	$L__BB6_2;
	mul.f64 	%fd11, %fd10, 0d4350000000000000;
	{
	.reg .b32 %temp; 
	mov.b64 	{%temp, %r46}, %fd11;
	}
	{
	.reg .b32 %temp; 
	mov.b64 	{%r45, %temp}, %fd11;
	}
	shr.u32 	%r16, %r46, 20;
	add.s32 	%r47, %r16, -54;
$L__BB6_2:
	add.s32 	%r48, %r47, -1023;
	and.b32  	%r17, %r46, -2146435073;
	or.b32  	%r18, %r17, 1072693248;
	mov.b64 	%fd107, {%r45, %r18};
	setp.lt.u32 	%p2, %r18, 1073127583;
	@%p2 bra 	$L__BB6_4;
	{
	.reg .b32 %temp; 
	mov.b64 	{%r19, %temp}, %fd107;
	}
	{
	.reg .b32 %temp; 
	mov.b64 	{%temp, %r20}, %fd107;
	}
	add.s32 	%r21, %r20, -1048576;
	mov.b64 	%fd107, {%r19, %r21};
	add.s32 	%r48, %r47, -1022;
$L__BB6_4:
	add.f64 	%fd12, %fd107, 0dBFF0000000000000;
	add.f64 	%fd13, %fd107, 0d3FF0000000000000;
	rcp.approx.ftz.f64 	%fd14, %fd13;
	neg.f64 	%fd15, %fd13;
	fma.rn.f64 	%fd16, %fd15, %fd14, 0d3FF0000000000000;
	fma.rn.f64 	%fd17, %fd16, %fd16, %fd16;
	fma.rn.f64 	%fd18, %fd17, %fd14, %fd14;
	mul.f64 	%fd19, %fd12, %fd18;
	fma.rn.f64 	%fd20, %fd12, %fd18, %fd19;
	mul.f64 	%fd21, %fd20, %fd20;
	fma.rn.f64 	%fd22, %fd21, 0d3EB0F5FF7D2CAFE2, 0d3ED0F5D241AD3B5A;
	fma.rn.f64 	%fd23, %fd22, %fd21, 0d3EF3B20A75488A3F;
	fma.rn.f64 	%fd24, %fd23, %fd21, 0d3F1745CDE4FAECD5;
	fma.rn.f64 	%fd25, %fd24, %fd21, 0d3F3C71C7258A578B;
	fma.rn.f64 	%fd26, %fd25, %fd21, 0d3F6249249242B910;
	fma.rn.f64 	%fd27, %fd26, %fd21, 0d3F89999999999DFB;
	sub.f64 	%fd28, %fd12, %fd20;
	add.f64 	%fd29, %fd28, %fd28;
	neg.f64 	%fd30, %fd20;
	fma.rn.f64 	%fd31, %fd30, %fd12, %fd29;
	mul.f64 	%fd32, %fd18, %fd31;
	fma.rn.f64 	%fd33, %fd21, %fd27, 0d3FB5555555555555;
	mov.f64 	%fd34, 0d3FB5555555555555;
	sub.f64 	%fd35, %fd34, %fd33;
	fma.rn.f64 	%fd36, %fd21, %fd27, %fd35;
	add.f64 	%fd37, %fd36, 0dBC46A4CB00B9E7B0;
	add.f64 	%fd38, %fd33, %fd37;
	sub.f64 	%fd39, %fd33, %fd38;
	add.f64 	%fd40, %fd37, %fd39;
	mul.rn.f64 	%fd41, %fd20, %fd20;
	neg.f64 	%fd42, %fd41;
	fma.rn.f64 	%fd43, %fd20, %fd20, %fd42;
	{
	.reg .b32 %temp; 
	mov.b64 	{%r22, %temp}, %fd32;
	}
	{
	.reg .b32 %temp; 
	mov.b64 	{%temp, %r23}, %fd32;
	}
	add.s32 	%r24, %r23, 1048576;
	mov.b64 	%fd44, {%r22, %r24};
	fma.rn.f64 	%fd45, %fd20, %fd44, %fd43;
	mul.rn.f64 	%fd46, %fd41, %fd20;
	neg.f64 	%fd47, %fd46;
	fma.rn.f64 	%fd48, %fd41, %fd20, %fd47;
	fma.rn.f64 	%fd49, %fd41, %fd32, %fd48;
	fma.rn.f64 	%fd50, %fd45, %fd20, %fd49;
	mul.rn.f64 	%fd51, %fd38, %fd46;
	neg.f64 	%fd52, %fd51;
	fma.rn.f64 	%fd53, %fd38, %fd46, %fd52;
	fma.rn.f64 	%fd54, %fd38, %fd50, %fd53;
	fma.rn.f64 	%fd55, %fd40, %fd46, %fd54;
	add.f64 	%fd56, %fd51, %fd55;
	sub.f64 	%fd57, %fd51, %fd56;
	add.f64 	%fd58, %fd55, %fd57;
	add.f64 	%fd59, %fd20, %fd56;
	sub.f64 	%fd60, %fd20, %fd59;
	add.f64 	%fd61, %fd56, %fd60;
	add.f64 	%fd62, %fd58, %fd61;
	add.f64 	%fd63, %fd32, %fd62;
	add.f64 	%fd64, %fd59, %fd63;
	sub.f64 	%fd65, %fd59, %fd64;
	add.f64 	%fd66, %fd63, %fd65;
	xor.b32  	%r25, %r48, -2147483648;
	mov.b32 	%r26, 1127219200;
	mov.b64 	%fd67, {%r25, %r26};
	mov.b32 	%r27, -2147483648;
	mov.b64 	%fd68, {%r27, %r26};
	sub.f64 	%fd69, %fd67, %fd68;
	fma.rn.f64 	%fd70, %fd69, 0d3FE62E42FEFA39EF, %fd64;
	fma.rn.f64 	%fd71, %fd69, 0dBFE62E42FEFA39EF, %fd70;
	sub.f64 	%fd72, %fd71, %fd64;
	sub.f64 	%fd73, %fd66, %fd72;
	fma.rn.f64 	%fd74, %fd69, 0d3C7ABC9E3B39803F, %fd73;
	add.f64 	%fd75, %fd70, %fd74;
	sub.f64 	%fd76, %fd70, %fd75;
	add.f64 	%fd77, %fd74, %fd76;
	mov.f64 	%fd78, 0d4000000000000000;
	{
	.reg .b32 %temp; 
	mov.b64 	{%temp, %r28}, %fd78;
	}
	{
	.reg .b32 %temp; 
	mov.b64 	{%r29, %temp}, %fd78;
	}
	shl.b32 	%r30, %r28, 1;
	setp.gt.u32 	%p3, %r30, -33554433;
	and.b32  	%r31, %r28, -15728641;
	selp.b32 	%r32, %r31, %r28, %p3;
	mov.b64 	%fd79, {%r29, %r32};
	mul.rn.f64 	%fd80, %fd75, %fd79;
	neg.f64 	%fd81, %fd80;
	fma.rn.f64 	%fd82, %fd75, %fd79, %fd81;
	fma.rn.f64 	%fd83, %fd77, %fd79, %fd82;
	add.f64 	%fd4, %fd80, %fd83;
	sub.f64 	%fd84, %fd80, %fd4;
	add.f64 	%fd5, %fd83, %fd84;
	fma.rn.f64 	%fd85, %fd4, 0d3FF71547652B82FE, 0d4338000000000000;
	{
	.reg .b32 %temp; 
	mov.b64 	{%r13, %temp}, %fd85;
	}
	mov.f64 	%fd86, 0dC338000000000000;
	add.rn.f64 	%fd87, %fd85, %fd86;
	fma.rn.f64 	%fd88, %fd87, 0dBFE62E42FEFA39EF, %fd4;
	fma.rn.f64 	%fd89, %fd87, 0dBC7ABC9E3B39803F, %fd88;
	fma.rn.f64 	%fd90, %fd89, 0d3E5ADE1569CE2BDF, 0d3E928AF3FCA213EA;
	fma.rn.f64 	%fd91, %fd90, %fd89, 0d3EC71DEE62401315;
	fma.rn.f64 	%fd92, %fd91, %fd89, 0d3EFA01997C89EB71;
	fma.rn.f64 	%fd93, %fd92, %fd89, 0d3F2A01A014761F65;
	fma.rn.f64 	%fd94, %fd93, %fd89, 0d3F56C16C1852B7AF;
	fma.rn.f64 	%fd95, %fd94, %fd89, 0d3F81111111122322;
	fma.rn.f64 	%fd96, %fd95, %fd89, 0d3FA55555555502A1;
	fma.rn.f64 	%fd97, %fd96, %fd89, 0d3FC5555555555511;
	fma.rn.f64 	%fd98, %fd97, %fd89, 0d3FE000000000000B;
	fma.rn.f64 	%fd99, %fd98, %fd89, 0d3FF0000000000000;
	fma.rn.f64 	%fd100, %fd99, %fd89, 0d3FF0000000000000;
	{
	.reg .b32 %temp; 
	mov.b64 	{%r14, %temp}, %fd100;
	}
	{
	.reg .b32 %temp; 
	mov.b64 	{%temp, %r15}, %fd100;
	}
	shl.b32 	%r33, %r13, 20;
	add.s32 	%r34, %r33, %r15;
	mov.b64 	%fd108, {%r14, %r34};
	{
	.reg .b32 %temp; 
	mov.b64 	{%temp, %r35}, %fd4;
	}
	mov.b32 	%f2, %r35;
	abs.f32 	%f1, %f2;
	setp.lt.f32 	%p4, %f1, 0f4086232B;
	@%p4 bra 	$L__BB6_7;
	setp.lt.f64 	%p5, %fd4, 0d0000000000000000;
	add.f64 	%fd101, %fd4, 0d7FF0000000000000;
	selp.f64 	%fd108, 0d0000000000000000, %fd101, %p5;
	setp.geu.f32 	%p6, %f1, 0f40874800;
	@%p6 bra 	$L__BB6_7;
	shr.u32 	%r36, %r13, 31;
	add.s32 	%r37, %r13, %r36;
	shr.s32 	%r38, %r37, 1;
	shl.b32 	%r39, %r38, 20;
	add.s32 	%r40, %r15, %r39;
	mov.b64 	%fd102, {%r14, %r40};
	sub.s32 	%r41, %r13, %r38;
	shl.b32 	%r42, %r41, 20;
	add.s32 	%r43, %r42, 1072693248;
	mov.b32 	%r44, 0;
	mov.b64 	%fd103, {%r44, %r43};
	mul.f64 	%fd108, %fd103, %fd102;
$L__BB6_7:
	abs.f64 	%fd104, %fd108;
	setp.eq.f64 	%p7, %fd104, 0d7FF0000000000000;
	fma.rn.f64 	%fd105, %fd108, %fd5, %fd108;
	selp.f64 	%fd106, %fd108, %fd105, %p7;
	st.param.f64 	[func_retval0], %fd106;
	ret;

}


// ===== COMPILED SASS (sm_100) =====

	.target	sm_100

	.elftype	@"ET_EXEC"


//--------------------- .note.nv.tkinfo           --------------------------
	.section	.note.nv.tkinfo,"",@"SHT_NOTE"
	.sectionflags	@"SHF_NOTE_NV_TKINFO"
	.tkinfo
        /*0018*/ 	.word	0x00000002
        /*0030*/ 	.string	""
        /*0030*/ 	.string	"ptxas"
        /*0030*/ 	.string	"Cuda compilation tools, release 13.0, V13.0.88"
        /*0030*/ 	.string	"Build cuda_13.0.r13.0/compiler.36424714_0"
        /*0030*/ 	.string	"-arch sm_100 -m 64 "



//--------------------- .note.nv.cuinfo           --------------------------
	.section	.note.nv.cuinfo,"",@"SHT_NOTE"
	.sectionflags	@"SHF_NOTE_NV_CUINFO"
        /*0018*/ 	.short	0x0002
        /*001a*/ 	.short	0x0064
        /*001c*/ 	.short	0x0082
	.zero		2


//--------------------- .nv.info                  --------------------------
	.section	.nv.info,"",@"SHT_CUDA_INFO"
	.align	4


	//----- nvinfo : EIATTR_REGCOUNT
	.align		4
        /*0000*/ 	.byte	0x04, 0x2f
        /*0002*/ 	.short	(.L_1 - .L_0)
	.align		4
.L_0:
        /*0004*/ 	.word	index@(_Z12MatMulKernelPdS_S_iiiibb)
        /*0008*/ 	.word	0x00000020


	//----- nvinfo : EIATTR_FRAME_SIZE
	.align		4
.L_1:
        /*000c*/ 	.byte	0x04, 0x11
        /*000e*/ 	.short	(.L_3 - .L_2)
	.align		4
.L_2:
        /*0010*/ 	.word	index@(_Z12MatMulKernelPdS_S_iiiibb)
        /*0014*/ 	.word	0x00000000


	//----- nvinfo : EIATTR_REGCOUNT
	.align		4
.L_3:
        /*0018*/ 	.byte	0x04, 0x2f
        /*001a*/ 	.short	(.L_5 - .L_4)
	.align		4
.L_4:
        /*001c*/ 	.word	index@(_Z7cuMinusPdS_S_id)
        /*0020*/ 	.word	0x0000001a


	//----- nvinfo : EIATTR_FRAME_SIZE
	.align		4
.L_5:
        /*0024*/ 	.byte	0x04, 0x11
        /*0026*/ 	.short	(.L_7 - .L_6)
	.align		4
.L_6:
        /*0028*/ 	.word	index@(_Z7cuMinusPdS_S_id)
        /*002c*/ 	.word	0x00000000


	//----- nvinfo : EIATTR_REGCOUNT
	.align		4
.L_7:
        /*0030*/ 	.byte	0x04, 0x2f
        /*0032*/ 	.short	(.L_9 - .L_8)
	.align		4
.L_8:
        /*0034*/ 	.word	index@(_Z13cuDivideByVecPdS_S_ll)
        /*0038*/ 	.word	0x0000001c


	//----- nvinfo : EIATTR_FRAME_SIZE
	.align		4
.L_9:
        /*003c*/ 	.byte	0x04, 0x11
        /*003e*/ 	.short	(.L_11 - .L_10)
	.align		4
.L_10:
        /*0040*/ 	.word	index@($__internal_3_$__cuda_sm20_div_s64)
        /*0044*/ 	.word	0x00000000


	//----- nvinfo : EIATTR_FRAME_SIZE
	.align		4
.L_11:
        /*0048*/ 	.byte	0x04, 0x11
        /*004a*/ 	.short	(.L_13 - .L_12)
	.align		4
.L_12:
        /*004c*/ 	.word	index@($__internal_2_$__cuda_sm20_div_rn_f64_full)
        /*0050*/ 	.word	0x00000000


	//----- nvinfo : EIATTR_FRAME_SIZE
	.align		4
.L_13:
        /*0054*/ 	.byte	0x04, 0x11
        /*0056*/ 	.short	(.L_15 - .L_14)
	.align		4
.L_14:
        /*0058*/ 	.word	index@(_Z13cuDivideByVecPdS_S_ll)
        /*005c*/ 	.word	0x00000000


	//----- nvinfo : EIATTR_REGCOUNT
	.align		4
.L_15:
        /*0060*/ 	.byte	0x04, 0x2f
        /*0062*/ 	.short	(.L_17 - .L_16)
	.align		4
.L_16:
        /*0064*/ 	.word	index@(_Z14cuGradientFuncPdS_ll)
        /*0068*/ 	.word	0x0000001e


	//----- nvinfo : EIATTR_FRAME_SIZE
	.align		4
.L_17:
        /*006c*/ 	.byte	0x04, 0x11
        /*006e*/ 	.short	(.L_19 - .L_18)
	.align		4
.L_18:
        /*0070*/ 	.word	index@($_Z14cuGradientFuncPdS_ll$__internal_accurate_pow)
        /*0074*/ 	.word	0x00000000


	//----- nvinfo : EIATTR_FRAME_SIZE
	.align		4
.L_19:
        /*0078*/ 	.byte	0x04, 0x11
        /*007a*/ 	.short	(.L_21 - .L_20)
	.align		4
.L_20:
        /*007c*/ 	.word	index@($__internal_1_$__cuda_sm20_div_s64)
        /*0080*/ 	.word	0x00000000


	//----- nvinfo : EIATTR_FRAME_SIZE
	.align		4
.L_21:
        /*0084*/ 	.byte	0x04, 0x11
        /*0086*/ 	.short	(.L_23 - .L_22)
	.align		4
.L_22:
        /*0088*/ 	.word	index@(_Z14cuGradientFuncPdS_ll)
        /*008c*/ 	.word	0x00000000


	//----- nvinfo : EIATTR_REGCOUNT
	.align		4
.L_23:
        /*0090*/ 	.byte	0x04, 0x2f
        /*0092*/ 	.short	(.L_25 - .L_24)
	.align		4
.L_24:
        /*0094*/ 	.word	index@(_Z6cuFuncPdS_lll)
        /*0098*/ 	.word	0x00000014


	//----- nvinfo : EIATTR_FRAME_SIZE
	.align		4
.L_25:
        /*009c*/ 	.byte	0x04, 0x11
        /*009e*/ 	.short	(.L_27 - .L_26)
	.align		4
.L_26:
        /*00a0*/ 	.word	index@($__internal_0_$__cuda_sm20_div_s64)
        /*00a4*/ 	.word	0x00000000


	//----- nvinfo : EIATTR_FRAME_SIZE
	.align		4
.L_27:
        /*00a8*/ 	.byte	0x04, 0x11
        /*00aa*/ 	.short	(.L_29 - .L_28)
	.align		4
.L_28:
        /*00ac*/ 	.word	index@(_Z6cuFuncPdS_lll)
        /*00b0*/ 	.word	0x00000000


	//----- nvinfo : EIATTR_REGCOUNT
	.align		4
.L_29:
        /*00b4*/ 	.byte	0x04, 0x2f
        /*00b6*/ 	.short	(.L_31 - .L_30)
	.align		4
.L_30:
        /*00b8*/ 	.word	index@(_Z6cu_sumPKdPdS1_i)
        /*00bc*/ 	.word	0x0000000e


	//----- nvinfo : EIATTR_FRAME_SIZE
	.align		4
.L_31:
        /*00c0*/ 	.byte	0x04, 0x11
        /*00c2*/ 	.short	(.L_33 - .L_32)
	.align		4
.L_32:
        /*00c4*/ 	.word	index@(_Z6cu_sumPKdPdS1_i)
        /*00c8*/ 	.word	0x00000000


	//----- nvinfo : EIATTR_MIN_STACK_SIZE
	.align		4
.L_33:
        /*00cc*/ 	.byte	0x04, 0x12
        /*00ce*/ 	.short	(.L_35 - .L_34)
	.align		4
.L_34:
        /*00d0*/ 	.word	index@(_Z6cu_sumPKdPdS1_i)
        /*00d4*/ 	.word	0x00000000


	//----- nvinfo : EIATTR_MIN_STACK_SIZE
	.align		4
.L_35:
        /*00d8*/ 	.byte	0x04, 0x12
        /*00da*/ 	.short	(.L_37 - .L_36)
	.align		4
.L_36:
        /*00dc*/ 	.word	index@(_Z6cuFuncPdS_lll)
        /*00e0*/ 	.word	0x00000000


	//----- nvinfo : EIATTR_MIN_STACK_SIZE
	.align		4
.L_37:
        /*00e4*/ 	.byte	0x04, 0x12
        /*00e6*/ 	.short	(.L_39 - .L_38)
	.align		4
.L_38:
        /*00e8*/ 	.word	index@(_Z14cuGradientFuncPdS_ll)
        /*00ec*/ 	.word	0x00000000


	//----- nvinfo : EIATTR_MIN_STACK_SIZE
	.align		4
.L_39:
        /*00f0*/ 	.byte	0x04, 0x12
        /*00f2*/ 	.short	(.L_41 - .L_40)
	.align		4
.L_40:
        /*00f4*/ 	.word	index@(_Z13cuDivideByVecPdS_S_ll)
        /*00f8*/ 	.word	0x00000000


	//----- nvinfo : EIATTR_MIN_STACK_SIZE
	.align		4
.L_41:
        /*00fc*/ 	.byte	0x04, 0x12
        /*00fe*/ 	.short	(.L_43 - .L_42)
	.align		4
.L_42:
        /*0100*/ 	.word	index@(_Z7cuMinusPdS_S_id)
        /*0104*/ 	.word	0x00000000


	//----- nvinfo : EIATTR_MIN_STACK_SIZE
	.align		4
.L_43:
        /*0108*/ 	.byte	0x04, 0x12
        /*010a*/ 	.short	(.L_45 - .L_44)
	.align		4
.L_44:
        /*010c*/ 	.word	index@(_Z12MatMulKernelPdS_S_iiiibb)
        /*0110*/ 	.word	0x00000000
.L_45:


//--------------------- .nv.compat                --------------------------
	.section	.nv.compat,"",@"SHT_CUDA_COMPAT_INFO"
	.align	4
        /*0000*/ 	.byte	0x02, 0x09, 0x00, 0x00, 0x02, 0x02, 0x01, 0x00, 0x02, 0x05, 0x05, 0x00, 0x03, 0x07, 0x01, 0x01
        /*0010*/ 	.byte	0x02, 0x03, 0x00, 0x00, 0x02, 0x06, 0x01, 0x00, 0x04, 0x0b, 0x08, 0x00, 0x01, 0x00, 0x00, 0x00
        /*0020*/ 	.byte	0x00, 0x00, 0x00, 0x00


//--------------------- .nv.info._Z6cu_sumPKdPdS1_i --------------------------
	.section	.nv.info._Z6cu_sumPKdPdS1_i,"",@"SHT_CUDA_INFO"
	.sectionflags	@""
	.align	4


	//----- nvinfo : EIATTR_CUDA_API_VERSION
	.align		4
        /*0000*/ 	.byte	0x04, 0x37
        /*0002*/ 	.short	(.L_47 - .L_46)
.L_46:
        /*0004*/ 	.word	0x00000082


	//----- nvinfo : EIATTR_KPARAM_INFO
	.align		4
.L_47:
        /*0008*/ 	.byte	0x04, 0x17
        /*000a*/ 	.short	(.L_49 - .L_48)
.L_48:
        /*000c*/ 	.word	0x00000000
        /*0010*/ 	.short	0x0003
        /*0012*/ 	.short	0x0018
        /*0014*/ 	.byte	0x00, 0xf0, 0x11, 0x00


	//----- nvinfo : EIATTR_KPARAM_INFO
	.align		4
.L_49:
        /*0018*/ 	.byte	0x04, 0x17
        /*001a*/ 	.short	(.L_51 - .L_50)
.L_50:
        /*001c*/ 	.word	0x00000000
        /*0020*/ 	.short	0x0002
        /*0022*/ 	.short	0x0010
        /*0024*/ 	.byte	0x00, 0xf5, 0x21, 0x00


	//----- nvinfo : EIATTR_KPARAM_INFO
	.align		4
.L_51:
        /*0028*/ 	.byte	0x04, 0x17
        /*002a*/ 	.short	(.L_53 - .L_52)
.L_52:
        /*002c*/ 	.word	0x00000000
        /*0030*/ 	.short	0x0001
        /*0032*/ 	.short	0x0008
        /*0034*/ 	.byte	0x00, 0xf5, 0x21, 0x00


	//----- nvinfo : EIATTR_KPARAM_INFO
	.align		4
.L_53:
        /*0038*/ 	.byte	0x04, 0x17
        /*003a*/ 	.short	(.L_55 - .L_54)
.L_54:
        /*003c*/ 	.word	0x00000000
        /*0040*/ 	.short	0x0000
        /*0042*/ 	.short	0x0000
        /*0044*/ 	.byte	0x00, 0xf5, 0x21, 0x00


	//----- nvinfo : EIATTR_SPARSE_MMA_MASK
	.align		4
.L_55:
        /*0048*/ 	.byte	0x03, 0x50
        /*004a*/ 	.short	0x0000


	//----- nvinfo : EIATTR_MAXREG_COUNT
	.align		4
        /*004c*/ 	.byte	0x03, 0x1b
        /*004e*/ 	.short	0x00ff


	//----- nvinfo : EIATTR_NUM_BARRIERS
	.align		4
        /*0050*/ 	.byte	0x02, 0x4c
        /*0052*/ 	.byte	0x01
	.zero		1


	//----- nvinfo : EIATTR_MERCURY_ISA_VERSION
	.align		4
        /*0054*/ 	.byte	0x03, 0x5f
        /*0056*/ 	.short	0x0101


	//----- nvinfo : EIATTR_VRC_CTA_INIT_COUNT
	.align		4
        /*0058*/ 	.byte	0x02, 0x4a
	.zero		1
	.zero		1


	//----- nvinfo : EIATTR_EXIT_INSTR_OFFSETS
	.align		4
        /*005c*/ 	.byte	0x04, 0x1c
        /*005e*/ 	.short	(.L_57 - .L_56)


	//   ....[0]....
.L_56:
        /*0060*/ 	.word	0x000002e0


	//----- nvinfo : EIATTR_CRS_STACK_SIZE
	.align		4
.L_57:
        /*0064*/ 	.byte	0x04, 0x1e
        /*0066*/ 	.short	(.L_59 - .L_58)
.L_58:
        /*0068*/ 	.word	0x00000000


	//----- nvinfo : EIATTR_CBANK_PARAM_SIZE
	.align		4
.L_59:
        /*006c*/ 	.byte	0x03, 0x19
        /*006e*/ 	.short	0x001c


	//----- nvinfo : EIATTR_PARAM_CBANK
	.align		4
        /*0070*/ 	.byte	0x04, 0x0a
        /*0072*/ 	.short	(.L_61 - .L_60)
	.align		4
.L_60:
        /*0074*/ 	.word	index@(.nv.constant0._Z6cu_sumPKdPdS1_i)
        /*0078*/ 	.short	0x0380
        /*007a*/ 	.short	0x001c


	//----- nvinfo : EIATTR_SW_WAR
	.align		4
.L_61:
        /*007c*/ 	.byte	0x04, 0x36
        /*007e*/ 	.short	(.L_63 - .L_62)
.L_62:
        /*0080*/ 	.word	0x00000008
.L_63:


//--------------------- .nv.info._Z6cuFuncPdS_lll --------------------------
	.section	.nv.info._Z6cuFuncPdS_lll,"",@"SHT_CUDA_INFO"
	.sectionflags	@""
	.align	4


	//----- nvinfo : EIATTR_CUDA_API_VERSION
	.align		4
        /*0000*/ 	.byte	0x04, 0x37
        /*0002*/ 	.short	(.L_65 - .L_64)
.L_64:
        /*0004*/ 	.word	0x00000082


	//----- nvinfo : EIATTR_KPARAM_INFO
	.align		4
.L_65:
        /*0008*/ 	.byte	0x04, 0x17
        /*000a*/ 	.short	(.L_67 - .L_66)
.L_66:
        /*000c*/ 	.word	0x00000000
        /*0010*/ 	.short	0x0004
        /*0012*/ 	.short	0x0020
        /*0014*/ 	.byte	0x00, 0xf0, 0x21, 0x00


	//----- nvinfo : EIATTR_KPARAM_INFO
	.align		4
.L_67:
        /*0018*/ 	.byte	0x04, 0x17
        /*001a*/ 	.short	(.L_69 - .L_68)
.L_68:
        /*001c*/ 	.word	0x00000000
        /*0020*/ 	.short	0x0003
        /*0022*/ 	.short	0x0018
        /*0024*/ 	.byte	0x00, 0xf0, 0x21, 0x00


	//----- nvinfo : EIATTR_KPARAM_INFO
	.align		4
.L_69:
        /*0028*/ 	.byte	0x04, 0x17
        /*002a*/ 	.short	(.L_71 - .L_70)
.L_70:
        /*002c*/ 	.word	0x00000000
        /*0030*/ 	.short	0x0002
        /*0032*/ 	.short	0x0010
        /*0034*/ 	.byte	0x00, 0xf0, 0x21, 0x00


	//----- nvinfo : EIATTR_KPARAM_INFO
	.align		4
.L_71:
        /*0038*/ 	.byte	0x04, 0x17
        /*003a*/ 	.short	(.L_73 - .L_72)
.L_72:
        /*003c*/ 	.word	0x00000000
        /*0040*/ 	.short	0x0001
        /*0042*/ 	.short	0x0008
        /*0044*/ 	.byte	0x00, 0xf5, 0x21, 0x00


	//----- nvinfo : EIATTR_KPARAM_INFO
	.align		4
.L_73:
        /*0048*/ 	.byte	0x04, 0x17
        /*004a*/ 	.short	(.L_75 - .L_74)
.L_74:
        /*004c*/ 	.word	0x00000000
        /*0050*/ 	.short	0x0000
        /*0052*/ 	.short	0x0000
        /*0054*/ 	.byte	0x00, 0xf5, 0x21, 0x00


	//----- nvinfo : EIATTR_SPARSE_MMA_MASK
	.align		4
.L_75:
        /*0058*/ 	.byte	0x03, 0x50
        /*005a*/ 	.short	0x0000


	//----- nvinfo : EIATTR_MAXREG_COUNT
	.align		4
        /*005c*/ 	.byte	0x03, 0x1b
        /*005e*/ 	.short	0x00ff


	//----- nvinfo : EIATTR_MERCURY_ISA_VERSION
	.align		4
        /*0060*/ 	.byte	0x03, 0x5f
        /*0062*/ 	.short	0x0101


	//----- nvinfo : EIATTR_VRC_CTA_INIT_COUNT
	.align		4
        /*0064*/ 	.byte	0x02, 0x4a
	.zero		1
	.zero		1


	//----- nvinfo : EIATTR_EXIT_INSTR_OFFSETS
	.align		4
        /*0068*/ 	.byte	0x04, 0x1c
        /*006a*/ 	.short	(.L_77 - .L_76)


	//   ....[0]....
.L_76:
        /*006c*/ 	.word	0x000000b0


	//   ....[1]....
        /*0070*/ 	.word	0x00000670


	//   ....[2]....
        /*0074*/ 	.word	0x00000fd0


	//----- nvinfo : EIATTR_CRS_STACK_SIZE
	.align		4
.L_77:
        /*0078*/ 	.byte	0x04, 0x1e
        /*007a*/ 	.short	(.L_79 - .L_78)
.L_78:
        /*007c*/ 	.word	0x00000000


	//----- nvinfo : EIATTR_CBANK_PARAM_SIZE
	.align		4
.L_79:
        /*0080*/ 	.byte	0x03, 0x19
        /*0082*/ 	.short	0x0028


	//----- nvinfo : EIATTR_PARAM_CBANK
	.align		4
        /*0084*/ 	.byte	0x04, 0x0a
        /*0086*/ 	.short	(.L_81 - .L_80)
	.align		4
.L_80:
        /*0088*/ 	.word	index@(.nv.constant0._Z6cuFuncPdS_lll)
        /*008c*/ 	.short	0x0380
        /*008e*/ 	.short	0x0028


	//----- nvinfo : EIATTR_SW_WAR
	.align		4
.L_81:
        /*0090*/ 	.byte	0x04, 0x36
        /*0092*/ 	.short	(.L_83 - .L_82)
.L_82:
        /*0094*/ 	.word	0x00000008
.L_83:


//--------------------- .nv.info._Z14cuGradientFuncPdS_ll --------------------------
	.section	.nv.info._Z14cuGradientFuncPdS_ll,"",@"SHT_CUDA_INFO"
	.sectionflags	@""
	.align	4


	//----- nvinfo : EIATTR_CUDA_API_VERSION
	.align		4
        /*0000*/ 	.byte	0x04, 0x37
        /*0002*/ 	.short	(.L_85 - .L_84)
.L_84:
        /*0004*/ 	.word	0x00000082


	//----- nvinfo : EIATTR_KPARAM_INFO
	.align		4
.L_85:
        /*0008*/ 	.byte	0x04, 0x17
        /*000a*/ 	.short	(.L_87 - .L_86)
.L_86:
        /*000c*/ 	.word	0x00000000
        /*0010*/ 	.short	0x0003
        /*0012*/ 	.short	0x0018
        /*0014*/ 	.byte	0x00, 0xf0, 0x21, 0x00


	//----- nvinfo : EIATTR_KPARAM_INFO
	.align		4
.L_87:
        /*0018*/ 	.byte	0x04, 0x17
        /*001a*/ 	.short	(.L_89 - .L_88)
.L_88:
        /*001c*/ 	.word	0x00000000
        /*0020*/ 	.short	0x0002
        /*0022*/ 	.short	0x0010
        /*0024*/ 	.byte	0x00, 0xf0, 0x21, 0x00


	//----- nvinfo : EIATTR_KPARAM_INFO
	.align		4
.L_89:
        /*0028*/ 	.byte	0x04, 0x17
        /*002a*/ 	.short	(.L_91 - .L_90)
.L_90:
        /*002c*/ 	.word	0x00000000
        /*0030*/ 	.short	0x0001
        /*0032*/ 	.short	0x0008
        /*0034*/ 	.byte	0x00, 0xf5, 0x21, 0x00


	//----- nvinfo : EIATTR_KPARAM_INFO
	.align		4
.L_91:
        /*0038*/ 	.byte	0x04, 0x17
        /*003a*/ 	.short	(.L_93 - .L_92)
.L_92:
        /*003c*/ 	.word	0x00000000
        /*0040*/ 	.short	0x0000
        /*0042*/ 	.short	0x0000
        /*0044*/ 	.byte	0x00, 0xf5, 0x21, 0x00


	//----- nvinfo : EIATTR_SPARSE_MMA_MASK
	.align		4
.L_93:
        /*0048*/ 	.byte	0x03, 0x50
        /*004a*/ 	.short	0x0000


	//----- nvinfo : EIATTR_MAXREG_COUNT
	.align		4
        /*004c*/ 	.byte	0x03, 0x1b
        /*004e*/ 	.short	0x00ff


	//----- nvinfo : EIATTR_MERCURY_ISA_VERSION
	.align		4
        /*0050*/ 	.byte	0x03, 0x5f
        /*0052*/ 	.short	0x0101


	//----- nvinfo : EIATTR_VRC_CTA_INIT_COUNT
	.align		4
        /*0054*/ 	.byte	0x02, 0x4a
	.zero		1
	.zero		1


	//----- nvinfo : EIATTR_EXIT_INSTR_OFFSETS
	.align		4
        /*0058*/ 	.byte	0x04, 0x1c
        /*005a*/ 	.short	(.L_95 - .L_94)


	//   ....[0]....
.L_94:
        /*005c*/ 	.word	0x00000090


	//   ....[1]....
        /*0060*/ 	.word	0x00000bc0


	//----- nvinfo : EIATTR_CRS_STACK_SIZE
	.align		4
.L_95:
        /*0064*/ 	.byte	0x04, 0x1e
        /*0066*/ 	.short	(.L_97 - .L_96)
.L_96:
        /*0068*/ 	.word	0x00000000


	//----- nvinfo : EIATTR_CBANK_PARAM_SIZE
	.align		4
.L_97:
        /*006c*/ 	.byte	0x03, 0x19
        /*006e*/ 	.short	0x0020


	//----- nvinfo : EIATTR_PARAM_CBANK
	.align		4
        /*0070*/ 	.byte	0x04, 0x0a
        /*0072*/ 	.short	(.L_99 - .L_98)
	.align		4
.L_98:
        /*0074*/ 	.word	index@(.nv.constant0._Z14cuGradientFuncPdS_ll)
        /*0078*/ 	.short	0x0380
        /*007a*/ 	.short	0x0020


	//----- nvinfo : EIATTR_SW_WAR
	.align		4
.L_99:
        /*007c*/ 	.byte	0x04, 0x36
        /*007e*/ 	.short	(.L_101 - .L_100)
.L_100:
        /*0080*/ 	.word	0x00000008
.L_101:


//--------------------- .nv.info._Z13cuDivideByVecPdS_S_ll --------------------------
	.section	.nv.info._Z13cuDivideByVecPdS_S_ll,"",@"SHT_CUDA_INFO"
	.sectionflags	@""
	.align	4


	//----- nvinfo : EIATTR_CUDA_API_VERSION
	.align		4
        /*0000*/ 	.byte	0x04, 0x37
        /*0002*/ 	.short	(.L_103 - .L_102)
.L_102:
        /*0004*/ 	.word	0x00000082


	//----- nvinfo : EIATTR_KPARAM_INFO
	.align		4
.L_103:
        /*0008*/ 	.byte	0x04, 0x17
        /*000a*/ 	.short	(.L_105 - .L_104)
.L_104:
        /*000c*/ 	.word	0x00000000
        /*0010*/ 	.short	0x0004
        /*0012*/ 	.short	0x0020
        /*0014*/ 	.byte	0x00, 0xf0, 0x21, 0x00


	//----- nvinfo : EIATTR_KPARAM_INFO
	.align		4
.L_105:
        /*0018*/ 	.byte	0x04, 0x17
        /*001a*/ 	.short	(.L_107 - .L_106)
.L_106:
        /*001c*/ 	.word	0x00000000
        /*0020*/ 	.short	0x0003
        /*0022*/ 	.short	0x0018
        /*0024*/ 	.byte	0x00, 0xf0, 0x21, 0x00


	//----- nvinfo : EIATTR_KPARAM_INFO
	.align		4
.L_107:
        /*0028*/ 	.byte	0x04, 0x17
        /*002a*/ 	.short	(.L_109 - .L_108)
.L_108:
        /*002c*/ 	.word	0x00000000
        /*0030*/ 	.short	0x0002
        /*0032*/ 	.short	0x0010
        /*0034*/ 	.byte	0x00, 0xf5, 0x21, 0x00


	//----- nvinfo : EIATTR_KPARAM_INFO
	.align		4
.L_109:
        /*0038*/ 	.byte	0x04, 0x17
        /*003a*/ 	.short	(.L_111 - .L_110)
.L_110:
        /*003c*/ 	.word	0x00000000
        /*0040*/ 	.short	0x0001
        /*0042*/ 	.short	0x0008
        /*0044*/ 	.byte	0x00, 0xf5, 0x21, 0x00


	//----- nvinfo : EIATTR_KPARAM_INFO
	.align		4
.L_111:
        /*0048*/ 	.byte	0x04, 0x17
        /*004a*/ 	.short	(.L_113 - .L_112)
.L_112:
        /*004c*/ 	.word	0x00000000
        /*0050*/ 	.short	0x0000
        /*0052*/ 	.short	0x0000
        /*0054*/ 	.byte	0x00, 0xf5, 0x21, 0x00


	//----- nvinfo : EIATTR_SPARSE_MMA_MASK
	.align		4
.L_113:
        /*0058*/ 	.byte	0x03, 0x50
        /*005a*/ 	.short	0x0000


	//----- nvinfo : EIATTR_MAXREG_COUNT
	.align		4
        /*005c*/ 	.byte	0x03, 0x1b
        /*005e*/ 	.short	0x00ff


	//----- nvinfo : EIATTR_MERCURY_ISA_VERSION
	.align		4
        /*0060*/ 	.byte	0x03, 0x5f
        /*0062*/ 	.short	0x0101


	//----- nvinfo : EIATTR_VRC_CTA_INIT_COUNT
	.align		4
        /*0064*/ 	.byte	0x02, 0x4a
	.zero		1
	.zero		1


	//----- nvinfo : EIATTR_EXIT_INSTR_OFFSETS
	.align		4
        /*0068*/ 	.byte	0x04, 0x1c
        /*006a*/ 	.short	(.L_115 - .L_114)


	//   ....[0]....
.L_114:
        /*006c*/ 	.word	0x000000b0


	//   ....[1]....
        /*0070*/ 	.word	0x00000580


	//----- nvinfo : EIATTR_CRS_STACK_SIZE
	.align		4
.L_115:
        /*0074*/ 	.byte	0x04, 0x1e
        /*0076*/ 	.short	(.L_117 - .L_116)
.L_116:
        /*0078*/ 	.word	0x00000000


	//----- nvinfo : EIATTR_CBANK_PARAM_SIZE
	.align		4
.L_117:
        /*007c*/ 	.byte	0x03, 0x19
        /*007e*/ 	.short	0x0028


	//----- nvinfo : EIATTR_PARAM_CBANK
	.align		4
        /*0080*/ 	.byte	0x04, 0x0a
        /*0082*/ 	.short	(.L_119 - .L_118)
	.align		4
.L_118:
        /*0084*/ 	.word	index@(.nv.constant0._Z13cuDivideByVecPdS_S_ll)
        /*0088*/ 	.short	0x0380
        /*008a*/ 	.short	0x0028


	//----- nvinfo : EIATTR_SW_WAR
	.align		4
.L_119:
        /*008c*/ 	.byte	0x04, 0x36
        /*008e*/ 	.short	(.L_121 - .L_120)
.L_120:
        /*0090*/ 	.word	0x00000008
.L_121:


//--------------------- .nv.info._Z7cuMinusPdS_S_id --------------------------
	.section	.nv.info._Z7cuMinusPdS_S_id,"",@"SHT_CUDA_INFO"
	.sectionflags	@""
	.align	4


	//----- nvinfo : EIATTR_CUDA_API_VERSION
	.align		4
        /*0000*/ 	.byte	0x04, 0x37
        /*0002*/ 	.short	(.L_123 - .L_122)
.L_122:
        /*0004*/ 	.word	0x00000082


	//----- nvinfo : EIATTR_KPARAM_INFO
	.align		4
.L_123:
        /*0008*/ 	.byte	0x04, 0x17
        /*000a*/ 	.short	(.L_125 - .L_124)
.L_124:
        /*000c*/ 	.word	0x00000000
        /*0010*/ 	.short	0x0004
        /*0012*/ 	.short	0x0020
        /*0014*/ 	.byte	0x00, 0xf0, 0x21, 0x00


	//----- nvinfo : EIATTR_KPARAM_INFO
	.align		4
.L_125:
        /*0018*/ 	.byte	0x04, 0x17
        /*001a*/ 	.short	(.L_127 - .L_126)
.L_126:
        /*001c*/ 	.word	0x00000000
        /*0020*/ 	.short	0x0003
        /*0022*/ 	.short	0x0018
        /*0024*/ 	.byte	0x00, 0xf0, 0x11, 0x00


	//----- nvinfo : EIATTR_KPARAM_INFO
	.align		4
.L_127:
        /*0028*/ 	.byte	0x04, 0x17
        /*002a*/ 	.short	(.L_129 - .L_128)
.L_128:
        /*002c*/ 	.word	0x00000000
        /*0030*/ 	.short	0x0002
        /*0032*/ 	.short	0x0010
        /*0034*/ 	.byte	0x00, 0xf5, 0x21, 0x00


	//----- nvinfo : EIATTR_KPARAM_INFO
	.align		4
.L_129:
        /*0038*/ 	.byte	0x04, 0x17
        /*003a*/ 	.short	(.L_131 - .L_130)
.L_130:
        /*003c*/ 	.word	0x00000000
        /*0040*/ 	.short	0x0001
        /*0042*/ 	.short	0x0008
        /*0044*/ 	.byte	0x00, 0xf5, 0x21, 0x00


	//----- nvinfo : EIATTR_KPARAM_INFO
	.align		4
.L_131:
        /*0048*/ 	.byte	0x04, 0x17
        /*004a*/ 	.short	(.L_133 - .L_132)
.L_132:
        /*004c*/ 	.word	0x00000000
        /*0050*/ 	.short	0x0000
        /*0052*/ 	.short	0x0000
        /*0054*/ 	.byte	0x00, 0xf5, 0x21, 0x00


	//----- nvinfo : EIATTR_SPARSE_MMA_MASK
	.align		4
.L_133:
        /*0058*/ 	.byte	0x03, 0x50
        /*005a*/ 	.short	0x0000


	//----- nvinfo : EIATTR_MAXREG_COUNT
	.align		4
        /*005c*/ 	.byte	0x03, 0x1b
        /*005e*/ 	.short	0x00ff


	//----- nvinfo : EIATTR_MERCURY_ISA_VERSION
	.align		4
        /*0060*/ 	.byte	0x03, 0x5f
        /*0062*/ 	.short	0x0101


	//----- nvinfo : EIATTR_VRC_CTA_INIT_COUNT
	.align		4
        /*0064*/ 	.byte	0x02, 0x4a
	.zero		1
	.zero		1


	//----- nvinfo : EIATTR_EXIT_INSTR_OFFSETS
	.align		4
        /*0068*/ 	.byte	0x04, 0x1c
        /*006a*/ 	.short	(.L_135 - .L_134)


	//   ....[0]....
.L_134:
        /*006c*/ 	.word	0x00000090


	//   ....[1]....
        /*0070*/ 	.word	0x000001b0


	//   ....[2]....
        /*0074*/ 	.word	0x000004b0


	//   ....[3]....
        /*0078*/ 	.word	0x000006e0


	//----- nvinfo : EIATTR_CRS_STACK_SIZE
	.align		4
.L_135:
        /*007c*/ 	.byte	0x04, 0x1e
        /*007e*/ 	.short	(.L_137 - .L_136)
.L_136:
        /*0080*/ 	.word	0x00000000


	//----- nvinfo : EIATTR_CBANK_PARAM_SIZE
	.align		4
.L_137:
        /*0084*/ 	.byte	0x03, 0x19
        /*0086*/ 	.short	0x0028


	//----- nvinfo : EIATTR_PARAM_CBANK
	.align		4
        /*0088*/ 	.byte	0x04, 0x0a
        /*008a*/ 	.short	(.L_139 - .L_138)
	.align		4
.L_138:
        /*008c*/ 	.word	index@(.nv.constant0._Z7cuMinusPdS_S_id)
        /*0090*/ 	.short	0x0380
        /*0092*/ 	.short	0x0028


	//----- nvinfo : EIATTR_SW_WAR
	.align		4
.L_139:
        /*0094*/ 	.byte	0x04, 0x36
        /*0096*/ 	.short	(.L_141 - .L_140)
.L_140:
        /*0098*/ 	.word	0x00000008
.L_141:


//--------------------- .nv.info._Z12MatMulKernelPdS_S_iiiibb --------------------------
	.section	.nv.info._Z12MatMulKernelPdS_S_iiiibb,"",@"SHT_CUDA_INFO"
	.sectionflags	@""
	.align	4


	//----- nvinfo : EIATTR_CUDA_API_VERSION
	.align		4
        /*0000*/ 	.byte	0x04, 0x37
        /*0002*/ 	.short	(.L_143 - .L_142)
.L_142:
        /*0004*/ 	.word	0x00000082


	//----- nvinfo : EIATTR_KPARAM_INFO
	.align		4
.L_143:
        /*0008*/ 	.byte	0x04, 0x17
        /*000a*/ 	.short	(.L_145 - .L_144)
.L_144:
        /*000c*/ 	.word	0x00000000
        /*0010*/ 	.short	0x0008
        /*0012*/ 	.short	0x0029
        /*0014*/ 	.byte	0x00, 0xf0, 0x05, 0x00


	//----- nvinfo : EIATTR_KPARAM_INFO
	.align		4
.L_145:
        /*0018*/ 	.byte	0x04, 0x17
        /*001a*/ 	.short	(.L_147 - .L_146)
.L_146:
        /*001c*/ 	.word	0x00000000
        /*0020*/ 	.short	0x0007
        /*0022*/ 	.short	0x0028
        /*0024*/ 	.byte	0x00, 0xf0, 0x05, 0x00


	//----- nvinfo : EIATTR_KPARAM_INFO
	.align		4
.L_147:
        /*0028*/ 	.byte	0x04, 0x17
        /*002a*/ 	.short	(.L_149 - .L_148)
.L_148:
        /*002c*/ 	.word	0x00000000
        /*0030*/ 	.short	0x0006
        /*0032*/ 	.short	0x0024
        /*0034*/ 	.byte	0x00, 0xf0, 0x11, 0x00


	//----- nvinfo : EIATTR_KPARAM_INFO
	.align		4
.L_149:
        /*0038*/ 	.byte	0x04, 0x17
        /*003a*/ 	.short	(.L_151 - .L_150)
.L_150:
        /*003c*/ 	.word	0x00000000
        /*0040*/ 	.short	0x0005
        /*0042*/ 	.short	0x0020
        /*0044*/ 	.byte	0x00, 0xf0, 0x11, 0x00


	//----- nvinfo : EIATTR_KPARAM_INFO
	.align		4
.L_151:
        /*0048*/ 	.byte	0x04, 0x17
        /*004a*/ 	.short	(.L_153 - .L_152)
.L_152:
        /*004c*/ 	.word	0x00000000
        /*0050*/ 	.short	0x0004
        /*0052*/ 	.short	0x001c
        /*0054*/ 	.byte	0x00, 0xf0, 0x11, 0x00


	//----- nvinfo : EIATTR_KPARAM_INFO
	.align		4
.L_153:
        /*0058*/ 	.byte	0x04, 0x17
        /*005a*/ 	.short	(.L_155 - .L_154)
.L_154:
        /*005c*/ 	.word	0x00000000
        /*0060*/ 	.short	0x0003
        /*0062*/ 	.short	0x0018
        /*0064*/ 	.byte	0x00, 0xf0, 0x11, 0x00


	//----- nvinfo : EIATTR_KPARAM_INFO
	.align		4
.L_155:
        /*0068*/ 	.byte	0x04, 0x17
        /*006a*/ 	.short	(.L_157 - .L_156)
.L_156:
        /*006c*/ 	.word	0x00000000
        /*0070*/ 	.short	0x0002
        /*0072*/ 	.short	0x0010
        /*0074*/ 	.byte	0x00, 0xf5, 0x21, 0x00


	//----- nvinfo : EIATTR_KPARAM_INFO
	.align		4
.L_157:
        /*0078*/ 	.byte	0x04, 0x17
        /*007a*/ 	.short	(.L_159 - .L_158)
.L_158:
        /*007c*/ 	.word	0x00000000
        /*0080*/ 	.short	0x0001
        /*0082*/ 	.short	0x0008
        /*0084*/ 	.byte	0x00, 0xf5, 0x21, 0x00


	//----- nvinfo : EIATTR_KPARAM_INFO
	.align		4
.L_159:
        /*0088*/ 	.byte	0x04, 0x17
        /*008a*/ 	.short	(.L_161 - .L_160)
.L_160:
        /*008c*/ 	.word	0x00000000
        /*0090*/ 	.short	0x0000
        /*0092*/ 	.short	0x0000
        /*0094*/ 	.byte	0x00, 0xf5, 0x21, 0x00


	//----- nvinfo : EIATTR_SPARSE_MMA_MASK
	.align		4
.L_161:
        /*0098*/ 	.byte	0x03, 0x50
        /*009a*/ 	.short	0x0000


	//----- nvinfo : EIATTR_MAXREG_COUNT
	.align		4
        /*009c*/ 	.byte	0x03, 0x1b
        /*009e*/ 	.short	0x00ff


	//----- nvinfo : EIATTR_NUM_BARRIERS
	.align		4
        /*00a0*/ 	.byte	0x02, 0x4c
        /*00a2*/ 	.byte	0x01
	.zero		1


	//----- nvinfo : EIATTR_MERCURY_ISA_VERSION
	.align		4
        /*00a4*/ 	.byte	0x03, 0x5f
        /*00a6*/ 	.short	0x0101


	//----- nvinfo : EIATTR_VRC_CTA_INIT_COUNT
	.align		4
        /*00a8*/ 	.byte	0x02, 0x4a
	.zero		1
	.zero		1


	//----- nvinfo : EIATTR_EXIT_INSTR_OFFSETS
	.align		4
        /*00ac*/ 	.byte	0x04, 0x1c
        /*00ae*/ 	.short	(.L_163 - .L_162)


	//   ....[0]....
.L_162:
        /*00b0*/ 	.word	0x00000b50


	//   ....[1]....
        /*00b4*/ 	.word	0x00000ba0


	//----- nvinfo : EIATTR_CRS_STACK_SIZE
	.align		4
.L_163:
        /*00b8*/ 	.byte	0x04, 0x1e
        /*00ba*/ 	.short	(.L_165 - .L_164)
.L_164:
        /*00bc*/ 	.word	0x00000000


	//----- nvinfo : EIATTR_CBANK_PARAM_SIZE
	.align		4
.L_165:
        /*00c0*/ 	.byte	0x03, 0x19
        /*00c2*/ 	.short	0x002a


	//----- nvinfo : EIATTR_PARAM_CBANK
	.align		4
        /*00c4*/ 	.byte	0x04, 0x0a
        /*00c6*/ 	.short	(.L_167 - .L_166)
	.align		4
.L_166:
        /*00c8*/ 	.word	index@(.nv.constant0._Z12MatMulKernelPdS_S_iiiibb)
        /*00cc*/ 	.short	0x0380
        /*00ce*/ 	.short	0x002a


	//----- nvinfo : EIATTR_SW_WAR
	.align		4
.L_167:
        /*00d0*/ 	.byte	0x04, 0x36
        /*00d2*/ 	.short	(.L_169 - .L_168)
.L_168:
        /*00d4*/ 	.word	0x00000008
.L_169:


//--------------------- .nv.callgraph             --------------------------
	.section	.nv.callgraph,"",@"SHT_CUDA_CALLGRAPH"
	.align	4
	.sectionentsize	8
	.align		4
        /*0000*/ 	.word	0x00000000
	.align		4
        /*0004*/ 	.word	0xffffffff
	.align		4
        /*0008*/ 	.word	0x00000000
	.align		4
        /*000c*/ 	.word	0xfffffffe
	.align		4
        /*0010*/ 	.word	0x00000000
	.align		4
        /*0014*/ 	.word	0xfffffffd
	.align		4
        /*0018*/ 	.word	0x00000000
	.align		4
        /*001c*/ 	.word	0xfffffffc


//--------------------- .text._Z6cu_sumPKdPdS1_i  --------------------------
	.section	.text._Z6cu_sumPKdPdS1_i,"ax",@progbits
	.align	128
        .global         _Z6cu_sumPKdPdS1_i
        .type           _Z6cu_sumPKdPdS1_i,@function
        .size           _Z6cu_sumPKdPdS1_i,(.L_x_73 - _Z6cu_sumPKdPdS1_i)
        .other          _Z6cu_sumPKdPdS1_i,@"STO_CUDA_ENTRY STV_DEFAULT"
_Z6cu_sumPKdPdS1_i:
.text._Z6cu_sumPKdPdS1_i:
[----:B------:R-:W-:Y:S01]  /*0000*/  LDC R1, c[0x0][0x37c] ;  /* 0x0000df00ff017b82 */ /* 0x000fe20000000800 */
[----:B------:R-:W0:Y:S01]  /*0010*/  S2R R9, SR_CTAID.X ;  /* 0x0000000000097919 */ /* 0x000e220000002500 */
[----:B------:R-:W1:Y:S06]  /*0020*/  LDCU UR6, c[0x0][0x360] ;  /* 0x00006c00ff0677ac */ /* 0x000e6c0008000800 */
[----:B------:R-:W2:Y:S01]  /*0030*/  LDC.64 R4, c[0x0][0x390] ;  /* 0x0000e400ff047b82 */ /* 0x000ea20000000a00 */
[----:B------:R-:W-:Y:S01]  /*0040*/  BSSY.RECONVERGENT B0, `(.L_x_0) ;  /* 0x000000d000007945 */ /* 0x000fe20003800200 */
[----:B------:R-:W0:Y:S01]  /*0050*/  S2R R8, SR_TID.X ;  /* 0x0000000000087919 */ /* 0x000e220000002100 */
[----:B------:R-:W3:Y:S01]  /*0060*/  LDCU UR7, c[0x0][0x398] ;  /* 0x00007300ff0777ac */ /* 0x000ee20008000800 */
[----:B------:R-:W-:Y:S01]  /*0070*/  CS2R R2, SRZ ;  /* 0x0000000000027805 */ /* 0x000fe2000001ff00 */
[----:B------:R-:W4:Y:S01]  /*0080*/  LDCU.64 UR4, c[0x0][0x358] ;  /* 0x00006b00ff0477ac */ /* 0x000f220008000a00 */
[----:B-1----:R-:W-:-:S02]  /*0090*/  IMAD.U32 R0, RZ, RZ, UR6 ;  /* 0x00000006ff007e24 */ /* 0x002fc4000f8e00ff */
[----:B0-----:R-:W-:Y:S02]  /*00a0*/  IMAD R7, R9, UR6, R8 ;  /* 0x0000000609077c24 */ /* 0x001fe4000f8e0208 */
[----:B--2---:R-:W-:-:S03]  /*00b0*/  IMAD.WIDE.U32 R4, R8, 0x8, R4 ;  /* 0x0000000808047825 */ /* 0x004fc600078e0004 */
[----:B---3--:R-:W-:-:S13]  /*00c0*/  ISETP.GE.U32.AND P0, PT, R7, UR7, PT ;  /* 0x0000000707007c0c */ /* 0x008fda000bf06070 */
[----:B----4-:R-:W-:Y:S05]  /*00d0*/  @P0 BRA `(.L_x_1) ;  /* 0x00000000000c0947 */ /* 0x010fea0003800000 */
[----:B------:R-:W0:Y:S02]  /*00e0*/  LDC.64 R2, c[0x0][0x380] ;  /* 0x0000e000ff027b82 */ /* 0x000e240000000a00 */
[----:B0-----:R-:W-:-:S06]  /*00f0*/  IMAD.WIDE.U32 R2, R7, 0x8, R2 ;  /* 0x0000000807027825 */ /* 0x001fcc00078e0002 */
[----:B------:R-:W5:Y:S02]  /*0100*/  LDG.E.64 R2, desc[UR4][R2.64] ;  /* 0x0000000402027981 */ /* 0x000f64000c1e1b00 */
.L_x_1:
[----:B------:R-:W-:Y:S05]  /*0110*/  BSYNC.RECONVERGENT B0 ;  /* 0x0000000000007941 */ /* 0x000fea0003800200 */
.L_x_0:
[----:B------:R-:W-:Y:S01]  /*0120*/  ISETP.GE.U32.AND P0, PT, R0, 0x2, PT ;  /* 0x000000020000780c */ /* 0x000fe20003f06070 */
[----:B-----5:R0:W-:Y:S01]  /*0130*/  STG.E.64 desc[UR4][R4.64], R2 ;  /* 0x0000000204007986 */ /* 0x0201e2000c101b04 */
[----:B------:R-:W-:Y:S11]  /*0140*/  BAR.SYNC.DEFER_BLOCKING 0x0 ;  /* 0x0000000000007b1d */ /* 0x000ff60000010000 */
[----:B------:R-:W-:Y:S05]  /*0150*/  @!P0 BRA `(.L_x_2) ;  /* 0x0000000000388947 */ /* 0x000fea0003800000 */
.L_x_5:
[----:B------:R-:W-:Y:S01]  /*0160*/  SHF.R.U32.HI R11, RZ, 0x1, R0 ;  /* 0x00000001ff0b7819 */ /* 0x000fe20000011600 */
[----:B------:R-:W-:Y:S03]  /*0170*/  BSSY.RECONVERGENT B0, `(.L_x_3) ;  /* 0x0000008000007945 */ /* 0x000fe60003800200 */
[----:B------:R-:W-:-:S13]  /*0180*/  ISETP.GE.U32.AND P0, PT, R8, R11, PT ;  /* 0x0000000b0800720c */ /* 0x000fda0003f06070 */
[----:B-1----:R-:W-:Y:S05]  /*0190*/  @P0 BRA `(.L_x_4) ;  /* 0x0000000000140947 */ /* 0x002fea0003800000 */
[----:B0-----:R-:W-:Y:S01]  /*01a0*/  IMAD.WIDE.U32 R2, R11, 0x8, R4 ;  /* 0x000000080b027825 */ /* 0x001fe200078e0004 */
[----:B------:R-:W2:Y:S05]  /*01b0*/  LDG.E.64 R6, desc[UR4][R4.64] ;  /* 0x0000000404067981 */ /* 0x000eaa000c1e1b00 */
[----:B------:R-:W2:Y:S02]  /*01c0*/  LDG.E.64 R2, desc[UR4][R2.64] ;  /* 0x0000000402027981 */ /* 0x000ea4000c1e1b00 */
[----:B--2---:R-:W-:-:S07]  /*01d0*/  DADD R6, R2, R6 ;  /* 0x0000000002067229 */ /* 0x004fce0000000006 */
[----:B------:R1:W-:Y:S04]  /*01e0*/  STG.E.64 desc[UR4][R4.64], R6 ;  /* 0x0000000604007986 */ /* 0x0003e8000c101b04 */
.L_x_4:
[----:B------:R-:W-:Y:S05]  /*01f0*/  BSYNC.RECONVERGENT B0 ;  /* 0x0000000000007941 */ /* 0x000fea0003800200 */
.L_x_3:
[----:B------:R-:W-:Y:S01]  /*0200*/  BAR.SYNC.DEFER_BLOCKING 0x0 ;  /* 0x0000000000007b1d */ /* 0x000fe20000010000 */
[----:B------:R-:W-:Y:S01]  /*0210*/  ISETP.GT.U32.AND P0, PT, R0, 0x3, PT ;  /* 0x000000030000780c */ /* 0x000fe20003f04070 */
[----:B------:R-:W-:-:S12]  /*0220*/  IMAD.MOV.U32 R0, RZ, RZ, R11 ;  /* 0x000000ffff007224 */ /* 0x000fd800078e000b */
[----:B------:R-:W-:Y:S05]  /*0230*/  @P0 BRA `(.L_x_5) ;  /* 0xfffffffc00c80947 */ /* 0x000fea000383ffff */
.L_x_2:
[----:B------:R-:W-:Y:S01]  /*0240*/  ISETP.NE.AND P0, PT, R8, RZ, PT ;  /* 0x000000ff0800720c */ /* 0x000fe20003f05270 */
[----:B------:R-:W-:-:S12]  /*0250*/  BSSY.RECONVERGENT B0, `(.L_x_6) ;  /* 0x0000007000007945 */ /* 0x000fd80003800200 */
[----:B------:R-:W-:Y:S05]  /*0260*/  @P0 BRA `(.L_x_7) ;  /* 0x0000000000140947 */ /* 0x000fea0003800000 */
[----:B0-----:R-:W0:Y:S08]  /*0270*/  LDC.64 R2, c[0x0][0x390] ;  /* 0x0000e400ff027b82 */ /* 0x001e300000000a00 */
[----:B-1----:R-:W1:Y:S01]  /*0280*/  LDC.64 R4, c[0x0][0x388] ;  /* 0x0000e200ff047b82 */ /* 0x002e620000000a00 */
[----:B0-----:R-:W2:Y:S01]  /*0290*/  LDG.E.64 R2, desc[UR4][R2.64] ;  /* 0x0000000402027981 */ /* 0x001ea2000c1e1b00 */
[----:B-1----:R-:W-:-:S05]  /*02a0*/  IMAD.WIDE.U32 R4, R9, 0x8, R4 ;  /* 0x0000000809047825 */ /* 0x002fca00078e0004 */
[----:B--2---:R2:W-:Y:S02]  /*02b0*/  STG.E.64 desc[UR4][R4.64], R2 ;  /* 0x0000000204007986 */ /* 0x0045e4000c101b04 */
.L_x_7:
[----:B------:R-:W-:Y:S05]  /*02c0*/  BSYNC.RECONVERGENT B0 ;  /* 0x0000000000007941 */ /* 0x000fea0003800200 */
.L_x_6:
[----:B------:R-:W-:Y:S06]  /*02d0*/  BAR.SYNC.DEFER_BLOCKING 0x0 ;  /* 0x0000000000007b1d */ /* 0x000fec0000010000 */
[----:B------:R-:W-:Y:S05]  /*02e0*/  EXIT ;  /* 0x000000000000794d */ /* 0x000fea0003800000 */
.L_x_8:
[----:B------:R-:W-:-:S00]  /*02f0*/  BRA `(.L_x_8) ;  /* 0xfffffffc00fc7947 */ /* 0x000fc0000383ffff */
[----:B------:R-:W-:-:S00]  /*0300*/  NOP ;  /* 0x0000000000007918 */ /* 0x000fc00000000000 */
[----:B------:R-:W-:-:S00]  /*0310*/  NOP ;  /* 0x0000000000007918 */ /* 0x000fc00000000000 */
[----:B------:R-:W-:-:S00]  /*0320*/  NOP ;  /* 0x0000000000007918 */ /* 0x000fc00000000000 */
[----:B------:R-:W-:-:S00]  /*0330*/  NOP ;  /* 0x0000000000007918 */ /* 0x000fc00000000000 */
[----:B------:R-:W-:-:S00]  /*0340*/  NOP ;  /* 0x0000000000007918 */ /* 0x000fc00000000000 */
[----:B------:R-:W-:-:S00]  /*0350*/  NOP ;  /* 0x0000000000007918 */ /* 0x000fc00000000000 */
[----:B------:R-:W-:-:S00]  /*0360*/  NOP ;  /* 0x0000000000007918 */ /* 0x000fc00000000000 */
[----:B------:R-:W-:-:S00]  /*0370*/  NOP ;  /* 0x0000000000007918 */ /* 0x000fc00000000000 */
.L_x_73:


//--------------------- .text._Z6cuFuncPdS_lll    --------------------------
	.section	.text._Z6cuFuncPdS_lll,"ax",@progbits
	.align	128
        .global         _Z6cuFuncPdS_lll
        .type           _Z6cuFuncPdS_lll,@function
        .size           _Z6cuFuncPdS_lll,(.L_x_68 - _Z6cuFuncPdS_lll)
        .other          _Z6cuFuncPdS_lll,@"STO_CUDA_ENTRY STV_DEFAULT"
_Z6cuFuncPdS_lll:
.text._Z6cuFuncPdS_lll:
[----:B------:R-:W-:Y:S01]  /*0000*/  LDC R1, c[0x0][0x37c] ;  /* 0x0000df00ff017b82 */ /* 0x000fe20000000800 */
[----:B------:R-:W0:Y:S07]  /*0010*/  S2R R3, SR_TID.X ;  /* 0x0000000000037919 */ /* 0x000e2e0000002100 */
[----:B------:R-:W0:Y:S01]  /*0020*/  S2UR UR4, SR_CTAID.X ;  /* 0x00000000000479c3 */ /* 0x000e220000002500 */
[----:B------:R-:W1:Y:S07]  /*0030*/  LDCU.64 UR6, c[0x0][0x390] ;  /* 0x00007200ff0677ac */ /* 0x000e6e0008000a00 */
[----:B------:R-:W0:Y:S01]  /*0040*/  LDC R0, c[0x0][0x360] ;  /* 0x0000d800ff007b82 */ /* 0x000e220000000800 */
[----:B------:R-:W2:Y:S01]  /*0050*/  LDCU UR5, c[0x0][0x370] ;  /* 0x00006e00ff0577ac */ /* 0x000ea20008000800 */
[----:B0-----:R-:W-:-:S02]  /*0060*/  IMAD R3, R0, UR4, R3 ;  /* 0x0000000400037c24 */ /* 0x001fc4000f8e0203 */
[----:B--2---:R-:W-:-:S03]  /*0070*/  IMAD R0, R0, UR5, RZ ;  /* 0x0000000500007c24 */ /* 0x004fc6000f8e02ff */
[----:B-1----:R-:W-:Y:S02]  /*0080*/  ISETP.GE.U32.AND P0, PT, R3, UR6, PT ;  /* 0x0000000603007c0c */ /* 0x002fe4000bf06070 */
[----:B------:R-:W-:-:S04]  /*0090*/  SHF.R.S32.HI R5, RZ, 0x1f, R3 ;  /* 0x0000001fff057819 */ /* 0x000fc80000011403 */
[----:B------:R-:W-:-:S13]  /*00a0*/  ISETP.GE.AND.EX P0, PT, R5, UR7, PT, P0 ;  /* 0x0000000705007c0c */ /* 0x000fda000bf06300 */
[----:B------:R-:W-:Y:S05]  /*00b0*/  @P0 EXIT ;  /* 0x000000000000094d */ /* 0x000fea0003800000 */
[----:B------:R-:W0:Y:S01]  /*00c0*/  LDCU.64 UR4, c[0x0][0x3a0] ;  /* 0x00007400ff0477ac */ /* 0x000e220008000a00 */
[----:B------:R-:W-:Y:S01]  /*00d0*/  IMAD.MOV.U32 R4, RZ, RZ, R3 ;  /* 0x000000ffff047224 */ /* 0x000fe200078e0003 */
[----:B------:R-:W1:Y:S01]  /*00e0*/  LDCU.64 UR6, c[0x0][0x358] ;  /* 0x00006b00ff0677ac */ /* 0x000e620008000a00 */
[----:B------:R-:W2:Y:S01]  /*00f0*/  LDCU UR22, c[0x0][0x39c] ;  /* 0x00007380ff1677ac */ /* 0x000ea20008000800 */
[----:B------:R-:W3:Y:S01]  /*0100*/  LDCU UR23, c[0x0][0x398] ;  /* 0x00007300ff1777ac */ /* 0x000ee20008000800 */
[----:B------:R-:W4:Y:S01]  /*0110*/  LDCU.64 UR8, c[0x0][0x390] ;  /* 0x00007200ff0877ac */ /* 0x000f220008000a00 */
[----:B0-----:R-:W-:Y:S01]  /*0120*/  UISETP.NE.U32.AND UP0, UPT, UR4, URZ, UPT ;  /* 0x000000ff0400728c */ /* 0x001fe2000bf05070 */
[----:B------:R-:W0:Y:S03]  /*0130*/  LDCU.64 UR10, c[0x0][0x390] ;  /* 0x00007200ff0a77ac */ /* 0x000e260008000a00 */
[----:B------:R-:W-:Y:S01]  /*0140*/  UISETP.NE.AND.EX UP0, UPT, UR5, URZ, UPT, UP0 ;  /* 0x000000ff0500728c */ /* 0x000fe2000bf05300 */
[----:B------:R-:W0:Y:S01]  /*0150*/  LDCU.64 UR12, c[0x0][0x388] ;  /* 0x00007100ff0c77ac */ /* 0x000e220008000a00 */
[----:B------:R-:W0:Y:S01]  /*0160*/  LDCU.64 UR14, c[0x0][0x388] ;  /* 0x00007100ff0e77ac */ /* 0x000e220008000a00 */
[----:B------:R-:W0:Y:S01]  /*0170*/  LDCU.64 UR16, c[0x0][0x380] ;  /* 0x00007000ff1077ac */ /* 0x000e220008000a00 */
[----:B------:R-:W0:Y:S01]  /*0180*/  LDCU.64 UR18, c[0x0][0x380] ;  /* 0x00007000ff1277ac */ /* 0x000e220008000a00 */
[----:B------:R-:W0:Y:S04]  /*0190*/  LDCU.64 UR20, c[0x0][0x3a0] ;  /* 0x00007400ff1477ac */ /* 0x000e280008000a00 */
[----:B-1234-:R-:W-:Y:S05]  /*01a0*/  BRA.U UP0, `(.L_x_9) ;  /* 0x0000000500347547 */ /* 0x01efea000b800000 */
[----:B------:R-:W-:Y:S01]  /*01b0*/  BSSY.RECONVERGENT B0, `(.L_x_10) ;  /* 0x000004b000007945 */ /* 0x000fe20003800200 */
.L_x_13:
[C---:B------:R-:W-:Y:S01]  /*01c0*/  IMAD.SHL.U32 R2, R4.reuse, 0x8, RZ ;  /* 0x0000000804027824 */ /* 0x040fe200078e00ff */
[----:B------:R-:W-:-:S04]  /*01d0*/  SHF.L.U64.HI R8, R4, 0x3, R5 ;  /* 0x0000000304087819 */ /* 0x000fc80000010205 */
[----:B0-----:R-:W-:-:S04]  /*01e0*/  IADD3 R4, P0, PT, R2, UR12, RZ ;  /* 0x0000000c02047c10 */ /* 0x001fc8000ff1e0ff */
[----:B------:R-:W-:-:S06]  /*01f0*/  IADD3.X R5, PT, PT, R8, UR13, RZ, P0, !PT ;  /* 0x0000000d08057c10 */ /* 0x000fcc00087fe4ff */
[----:B------:R-:W2:Y:S01]  /*0200*/  LDG.E.64 R4, desc[UR6][R4.64] ;  /* 0x0000000604047981 */ /* 0x000ea2000c1e1b00 */
[----:B------:R-:W-:Y:S01]  /*0210*/  IMAD.MOV.U32 R6, RZ, RZ, 0x652b82fe ;  /* 0x652b82feff067424 */ /* 0x000fe200078e00ff */
[----:B------:R-:W-:Y:S01]  /*0220*/  UMOV UR4, 0xfefa39ef ;  /* 0xfefa39ef00047882 */ /* 0x000fe20000000000 */
[----:B------:R-:W-:Y:S01]  /*0230*/  IMAD.MOV.U32 R7, RZ, RZ, 0x3ff71547 ;  /* 0x3ff71547ff077424 */ /* 0x000fe200078e00ff */
[----:B------:R-:W-:Y:S01]  /*0240*/  UMOV UR5, 0x3fe62e42 ;  /* 0x3fe62e4200057882 */ /* 0x000fe20000000000 */
[----:B------:R-:W-:Y:S04]  /*0250*/  BSSY.RECONVERGENT B1, `(.L_x_11) ;  /* 0x0000039000017945 */ /* 0x000fe80003800200 */
[----:B--2---:R-:W-:Y:S01]  /*0260*/  DFMA R6, R4, R6, 6.75539944105574400000e+15 ;  /* 0x433800000406742b */ /* 0x004fe20000000006 */
[----:B------:R-:W-:-:S07]  /*0270*/  FSETP.GEU.AND P0, PT, |R5|, 4.1917929649353027344, PT ;  /* 0x4086232b0500780b */ /* 0x000fce0003f0e200 */
[----:B------:R-:W-:-:S08]  /*0280*/  DADD R10, R6, -6.75539944105574400000e+15 ;  /* 0xc3380000060a7429 */ /* 0x000fd00000000000 */
[----:B------:R-:W-:Y:S01]  /*0290*/  DFMA R12, R10, -UR4, R4 ;  /* 0x800000040a0c7c2b */ /* 0x000fe20008000004 */
[----:B------:R-:W-:Y:S01]  /*02a0*/  UMOV UR4, 0x3b39803f ;  /* 0x3b39803f00047882 */ /* 0x000fe20000000000 */
[----:B------:R-:W-:-:S06]  /*02b0*/  UMOV UR5, 0x3c7abc9e ;  /* 0x3c7abc9e00057882 */ /* 0x000fcc0000000000 */
[----:B------:R-:W-:Y:S01]  /*02c0*/  DFMA R10, R10, -UR4, R12 ;  /* 0x800000040a0a7c2b */ /* 0x000fe2000800000c */
[----:B------:R-:W-:Y:S01]  /*02d0*/  UMOV UR4, 0x69ce2bdf ;  /* 0x69ce2bdf00047882 */ /* 0x000fe20000000000 */
[----:B------:R-:W-:Y:S01]  /*02e0*/  IMAD.MOV.U32 R12, RZ, RZ, -0x35dec16 ;  /* 0xfca213eaff0c7424 */ /* 0x000fe200078e00ff */
[----:B------:R-:W-:Y:S01]  /*02f0*/  UMOV UR5, 0x3e5ade15 ;  /* 0x3e5ade1500057882 */ /* 0x000fe20000000000 */
[----:B------:R-:W-:-:S06]  /*0300*/  IMAD.MOV.U32 R13, RZ, RZ, 0x3e928af3 ;  /* 0x3e928af3ff0d7424 */ /* 0x000fcc00078e00ff */
[----:B------:R-:W-:Y:S01]  /*0310*/  DFMA R12, R10, UR4, R12 ;  /* 0x000000040a0c7c2b */ /* 0x000fe2000800000c */
[----:B------:R-:W-:Y:S01]  /*0320*/  UMOV UR4, 0x62401315 ;  /* 0x6240131500047882 */ /* 0x000fe20000000000 */
[----:B------:R-:W-:-:S06]  /*0330*/  UMOV UR5, 0x3ec71dee ;  /* 0x3ec71dee00057882 */ /* 0x000fcc0000000000 */
[----:B------:R-:W-:Y:S01]  /*0340*/  DFMA R12, R10, R12, UR4 ;  /* 0x000000040a0c7e2b */ /* 0x000fe2000800000c */
        /* <DEDUP_REMOVED lines=20> */
[----:B------:R-:W-:-:S08]  /*0490*/  DFMA R12, R10, R12, UR4 ;  /* 0x000000040a0c7e2b */ /* 0x000fd0000800000c */
[----:B------:R-:W-:-:S08]  /*04a0*/  DFMA R12, R10, R12, 1 ;  /* 0x3ff000000a0c742b */ /* 0x000fd0000000000c */
[----:B------:R-:W-:Y:S01]  /*04b0*/  DFMA R12, R10, R12, 1 ;  /* 0x3ff000000a0c742b */ /* 0x000fe2000000000c */
[----:B------:R-:W-:-:S04]  /*04c0*/  IADD3 R10, P1, PT, R2, UR16, RZ ;  /* 0x00000010020a7c10 */ /* 0x000fc8000ff3e0ff */
[----:B------:R-:W-:-:S05]  /*04d0*/  IADD3.X R11, PT, PT, R8, UR17, RZ, P1, !PT ;  /* 0x00000011080b7c10 */ /* 0x000fca0008ffe4ff */
[----:B------:R-:W-:Y:S01]  /*04e0*/  IMAD R9, R6, 0x100000, R13 ;  /* 0x0010000006097824 */ /* 0x000fe200078e020d */
[----:B------:R-:W-:Y:S01]  /*04f0*/  MOV R8, R12 ;  /* 0x0000000c00087202 */ /* 0x000fe20000000f00 */
[----:B------:R-:W-:Y:S06]  /*0500*/  @!P0 BRA `(.L_x_12) ;  /* 0x0000000000348947 */ /* 0x000fec0003800000 */
[----:B------:R-:W-:Y:S01]  /*0510*/  FSETP.GEU.AND P1, PT, |R5|, 4.2275390625, PT ;  /* 0x408748000500780b */ /* 0x000fe20003f2e200 */
[C---:B------:R-:W-:Y:S02]  /*0520*/  DADD R8, R4.reuse, +INF ;  /* 0x7ff0000004087429 */ /* 0x040fe40000000000 */
[----:B------:R-:W-:-:S08]  /*0530*/  DSETP.GEU.AND P0, PT, R4, RZ, PT ;  /* 0x000000ff0400722a */ /* 0x000fd00003f0e000 */
[----:B------:R-:W-:Y:S02]  /*0540*/  FSEL R8, R8, RZ, P0 ;  /* 0x000000ff08087208 */ /* 0x000fe40000000000 */
[----:B------:R-:W-:Y:S01]  /*0550*/  @!P1 LEA.HI R2, R6, R6, RZ, 0x1 ;  /* 0x0000000606029211 */ /* 0x000fe200078f08ff */
[----:B------:R-:W-:Y:S01]  /*0560*/  @!P1 IMAD.MOV.U32 R4, RZ, RZ, R12 ;  /* 0x000000ffff049224 */ /* 0x000fe200078e000c */
[----:B------:R-:W-:Y:S02]  /*0570*/  FSEL R9, R9, RZ, P0 ;  /* 0x000000ff09097208 */ /* 0x000fe40000000000 */
[----:B------:R-:W-:-:S05]  /*0580*/  @!P1 SHF.R.S32.HI R5, RZ, 0x1, R2 ;  /* 0x00000001ff059819 */ /* 0x000fca0000011402 */
[----:B------:R-:W-:Y:S02]  /*0590*/  @!P1 IMAD.IADD R6, R6, 0x1, -R5 ;  /* 0x0000000106069824 */ /* 0x000fe400078e0a05 */
[----:B------:R-:W-:-:S03]  /*05a0*/  @!P1 IMAD R5, R5, 0x100000, R13 ;  /* 0x0010000005059824 */ /* 0x000fc600078e020d */
[----:B------:R-:W-:Y:S01]  /*05b0*/  @!P1 LEA R7, R6, 0x3ff00000, 0x14 ;  /* 0x3ff0000006079811 */ /* 0x000fe200078ea0ff */
[----:B------:R-:W-:-:S06]  /*05c0*/  @!P1 IMAD.MOV.U32 R6, RZ, RZ, RZ ;  /* 0x000000ffff069224 */ /* 0x000fcc00078e00ff */
[----:B------:R-:W-:-:S11]  /*05d0*/  @!P1 DMUL R8, R4, R6 ;  /* 0x0000000604089228 */ /* 0x000fd60000000000 */
.L_x_12:
[----:B------:R-:W-:Y:S05]  /*05e0*/  BSYNC.RECONVERGENT B1 ;  /* 0x0000000000017941 */ /* 0x000fea0003800200 */
.L_x_11:
[----:B------:R-:W-:Y:S01]  /*05f0*/  IMAD.IADD R4, R0, 0x1, R3 ;  /* 0x0000000100047824 */ /* 0x000fe200078e0203 */
[----:B------:R1:W-:Y:S03]  /*0600*/  STG.E.64 desc[UR6][R10.64], R8 ;  /* 0x000000080a007986 */ /* 0x0003e6000c101b06 */
[--C-:B------:R-:W-:Y:S01]  /*0610*/  IMAD.MOV.U32 R3, RZ, RZ, R4.reuse ;  /* 0x000000ffff037224 */ /* 0x100fe200078e0004 */
[----:B------:R-:W-:Y:S02]  /*0620*/  ISETP.GE.U32.AND P0, PT, R4, UR10, PT ;  /* 0x0000000a04007c0c */ /* 0x000fe4000bf06070 */
[----:B------:R-:W-:-:S04]  /*0630*/  SHF.R.S32.HI R5, RZ, 0x1f, R4 ;  /* 0x0000001fff057819 */ /* 0x000fc80000011404 */
[----:B------:R-:W-:-:S13]  /*0640*/  ISETP.GE.AND.EX P0, PT, R5, UR11, PT, P0 ;  /* 0x0000000b05007c0c */ /* 0x000fda000bf06300 */
[----:B-1----:R-:W-:Y:S05]  /*0650*/  @!P0 BRA `(.L_x_13) ;  /* 0xfffffff800d88947 */ /* 0x002fea000383ffff */
[----:B------:R-:W-:Y:S05]  /*0660*/  BSYNC.RECONVERGENT B0 ;  /* 0x0000000000007941 */ /* 0x000fea0003800200 */
.L_x_10:
[----:B------:R-:W-:Y:S05]  /*0670*/  EXIT ;  /* 0x000000000000794d */ /* 0x000fea0003800000 */
.L_x_9:
[----:B------:R-:W-:Y:S01]  /*0680*/  BSSY.RECONVERGENT B0, `(.L_x_14) ;  /* 0x0000094000007945 */ /* 0x000fe20003800200 */
.L_x_21:
[----:B0-----:R-:W-:-:S04]  /*0690*/  LEA R6, P0, R4, UR14, 0x3 ;  /* 0x0000000e04067c11 */ /* 0x001fc8000f8018ff */
[----:B------:R-:W-:-:S06]  /*06a0*/  LEA.HI.X R7, R4, UR15, R5, 0x3, P0 ;  /* 0x0000000f04077c11 */ /* 0x000fcc00080f1c05 */
[----:B------:R-:W2:Y:S01]  /*06b0*/  LDG.E.64 R6, desc[UR6][R6.64] ;  /* 0x0000000606067981 */ /* 0x000ea2000c1e1b00 */
[----:B------:R-:W-:Y:S01]  /*06c0*/  UMOV UR4, 0x24dd2f1a ;  /* 0x24dd2f1a00047882 */ /* 0x000fe20000000000 */
[----:B------:R-:W-:Y:S01]  /*06d0*/  UMOV UR5, 0x3fe4f922 ;  /* 0x3fe4f92200057882 */ /* 0x000fe20000000000 */
[----:B------:R-:W-:Y:S01]  /*06e0*/  BSSY.RECONVERGENT B1, `(.L_x_15) ;  /* 0x0000061000017945 */ /* 0x000fe20003800200 */
[----:B--2---:R-:W-:Y:S02]  /*06f0*/  LOP3.LUT R9, R7, 0x7fffffff, RZ, 0xc0, !PT ;  /* 0x7fffffff07097812 */ /* 0x004fe400078ec0ff */
[----:B------:R-:W-:-:S06]  /*0700*/  MOV R8, R6 ;  /* 0x0000000600087202 */ /* 0x000fcc0000000f00 */
[----:B------:R-:W-:-:S14]  /*0710*/  DSETP.GE.AND P0, PT, R8, UR4, PT ;  /* 0x0000000408007e2a */ /* 0x000fdc000bf06000 */
[----:B------:R-:W-:Y:S05]  /*0720*/  @!P0 BRA `(.L_x_16) ;  /* 0x0000000000e48947 */ /* 0x000fea0003800000 */
[----:B------:R-:W-:Y:S01]  /*0730*/  DADD R12, R8, R8 ;  /* 0x00000000080c7229 */ /* 0x000fe20000000008 */
[----:B------:R-:W-:Y:S01]  /*0740*/  UMOV UR4, 0xfefa39ef ;  /* 0xfefa39ef00047882 */ /* 0x000fe20000000000 */
[----:B------:R-:W-:Y:S01]  /*0750*/  UMOV UR5, 0x3fe62e42 ;  /* 0x3fe62e4200057882 */ /* 0x000fe20000000000 */
[----:B------:R-:W-:Y:S01]  /*0760*/  IMAD.MOV.U32 R14, RZ, RZ, -0x7649667 ;  /* 0xf89b6999ff0e7424 */ /* 0x000fe200078e00ff */
[----:B------:R-:W-:Y:S01]  /*0770*/  ISETP.GT.U32.AND P0, PT, R9, 0x40330fc1, PT ;  /* 0x40330fc10900780c */ /* 0x000fe20003f04070 */
[----:B------:R-:W-:Y:S01]  /*0780*/  IMAD.MOV.U32 R15, RZ, RZ, 0x3e928a27 ;  /* 0x3e928a27ff0f7424 */ /* 0x000fe200078e00ff */
[----:B------:R-:W0:Y:S02]  /*0790*/  F2F.F32.F64 R2, R12 ;  /* 0x0000000c00027310 */ /* 0x000e240000301000 */
[----:B0-----:R-:W-:-:S06]  /*07a0*/  FMUL R2, R2, 1.4426950216293334961 ;  /* 0x3fb8aa3b02027820 */ /* 0x001fcc0000400000 */
[----:B------:R-:W0:Y:S08]  /*07b0*/  FRND R2, R2 ;  /* 0x0000000200027307 */ /* 0x000e300000201000 */
[----:B0-----:R0:W1:Y:S08]  /*07c0*/  F2F.F64.F32 R10, R2 ;  /* 0x00000002000a7310 */ /* 0x0010700000201800 */
[----:B0-----:R-:W0:Y:S01]  /*07d0*/  MUFU.EX2 R2, R2 ;  /* 0x0000000200027308 */ /* 0x001e220000000800 */
[----:B-1----:R-:W-:Y:S01]  /*07e0*/  DFMA R10, R10, -UR4, R12 ;  /* 0x800000040a0a7c2b */ /* 0x002fe2000800000c */
[----:B------:R-:W-:Y:S01]  /*07f0*/  UMOV UR4, 0xa4741b81 ;  /* 0xa4741b8100047882 */ /* 0x000fe20000000000 */
[----:B------:R-:W-:-:S06]  /*0800*/  UMOV UR5, 0x3e5ae904 ;  /* 0x3e5ae90400057882 */ /* 0x000fcc0000000000 */
[C---:B------:R-:W-:Y:S01]  /*0810*/  DFMA R14, R10.reuse, UR4, R14 ;  /* 0x000000040a0e7c2b */ /* 0x040fe2000800000e */
[----:B------:R-:W-:Y:S01]  /*0820*/  UMOV UR4, 0x15ff7e07 ;  /* 0x15ff7e0700047882 */ /* 0x000fe20000000000 */
[----:B------:R-:W-:Y:S01]  /*0830*/  UMOV UR5, 0x3ec71de7 ;  /* 0x3ec71de700057882 */ /* 0x000fe20000000000 */
[----:B0-----:R-:W0:Y:S05]  /*0840*/  F2F.F64.F32 R12, R2 ;  /* 0x00000002000c7310 */ /* 0x001e2a0000201800 */
[----:B------:R-:W-:Y:S01]  /*0850*/  DFMA R14, R10, R14, UR4 ;  /* 0x000000040a0e7e2b */ /* 0x000fe2000800000e */
[----:B------:R-:W-:Y:S01]  /*0860*/  UMOV UR4, 0x6b0ac45a ;  /* 0x6b0ac45a00047882 */ /* 0x000fe20000000000 */
[----:B------:R-:W-:-:S06]  /*0870*/  UMOV UR5, 0x3efa019a ;  /* 0x3efa019a00057882 */ /* 0x000fcc0000000000 */
[----:B------:R-:W-:Y:S01]  /*0880*/  DFMA R14, R10, R14, UR4 ;  /* 0x000000040a0e7e2b */ /* 0x000fe2000800000e */
[----:B------:R-:W-:Y:S01]  /*0890*/  UMOV UR4, 0x17eed94f ;  /* 0x17eed94f00047882 */ /* 0x000fe20000000000 */
[----:B------:R-:W-:Y:S01]  /*08a0*/  UMOV UR5, 0x3f2a01a0 ;  /* 0x3f2a01a000057882 */ /* 0x000fe20000000000 */
[----:B0-----:R-:W-:-:S05]  /*08b0*/  DADD R16, -R12, 1 ;  /* 0x3ff000000c107429 */ /* 0x001fca0000000100 */
        /* <DEDUP_REMOVED lines=16> */
[----:B------:R-:W-:-:S08]  /*09c0*/  DMUL R14, R10, R14 ;  /* 0x0000000e0a0e7228 */ /* 0x000fd00000000000 */
[----:B------:R-:W-:Y:S01]  /*09d0*/  DFMA R14, R10, R14, R10 ;  /* 0x0000000e0a0e722b */ /* 0x000fe2000000000a */
[----:B------:R-:W-:-:S07]  /*09e0*/  IMAD.MOV.U32 R10, RZ, RZ, RZ ;  /* 0x000000ffff0a7224 */ /* 0x000fce00078e00ff */
[----:B------:R-:W-:-:S08]  /*09f0*/  DFMA R14, -R14, R12, R16 ;  /* 0x0000000c0e0e722b */ /* 0x000fd00000000110 */
[----:B------:R-:W-:-:S06]  /*0a00*/  DADD R14, -R14, 2 ;  /* 0x400000000e0e7429 */ /* 0x000fcc0000000100 */
[----:B------:R-:W0:Y:S02]  /*0a10*/  MUFU.RCP64H R11, R15 ;  /* 0x0000000f000b7308 */ /* 0x000e240000001800 */
[----:B0-----:R-:W-:-:S08]  /*0a20*/  DFMA R12, -R14, R10, 1 ;  /* 0x3ff000000e0c742b */ /* 0x001fd0000000010a */
[----:B------:R-:W-:-:S08]  /*0a30*/  DFMA R12, R12, R12, R12 ;  /* 0x0000000c0c0c722b */ /* 0x000fd0000000000c */
[----:B------:R-:W-:Y:S01]  /*0a40*/  DFMA R12, R10, R12, R10 ;  /* 0x0000000c0a0c722b */ /* 0x000fe2000000000a */
[----:B------:R-:W-:Y:S02]  /*0a50*/  IMAD.MOV.U32 R10, RZ, RZ, 0x0 ;  /* 0x00000000ff0a7424 */ /* 0x000fe400078e00ff */
[----:B------:R-:W-:-:S06]  /*0a60*/  IMAD.MOV.U32 R11, RZ, RZ, 0x40000000 ;  /* 0x40000000ff0b7424 */ /* 0x000fcc00078e00ff */
[----:B------:R-:W-:-:S10]  /*0a70*/  DFMA R12, R12, -R10, 1 ;  /* 0x3ff000000c0c742b */ /* 0x000fd4000000080a */
[----:B------:R-:W-:Y:S02]  /*0a80*/  FSEL R9, R13, 1.875, !P0 ;  /* 0x3ff000000d097808 */ /* 0x000fe40004000000 */
[----:B------:R-:W-:Y:S02]  /*0a90*/  FSEL R6, R12, RZ, !P0 ;  /* 0x000000ff0c067208 */ /* 0x000fe40004000000 */
[----:B------:R-:W-:Y:S01]  /*0aa0*/  LOP3.LUT R7, R9, 0x80000000, R7, 0xb8, !PT ;  /* 0x8000000009077812 */ /* 0x000fe200078eb807 */
[----:B------:R-:W-:Y:S06]  /*0ab0*/  BRA `(.L_x_17) ;  /* 0x00000000008c7947 */ /* 0x000fec0003800000 */
.L_x_16:
[----:B------:R-:W-:Y:S01]  /*0ac0*/  DMUL R8, R6, R6 ;  /* 0x0000000606087228 */ /* 0x000fe20000000000 */
[----:B------:R-:W-:Y:S01]  /*0ad0*/  IMAD.MOV.U32 R10, RZ, RZ, 0x420afc3d ;  /* 0x420afc3dff0a7424 */ /* 0x000fe200078e00ff */
[----:B------:R-:W-:Y:S01]  /*0ae0*/  MOV R11, 0x3f14359f ;  /* 0x3f14359f000b7802 */ /* 0x000fe20000000f00 */
[----:B------:R-:W-:Y:S01]  /*0af0*/  UMOV UR4, 0xe2f5e964 ;  /* 0xe2f5e96400047882 */ /* 0x000fe20000000000 */
[----:B------:R-:W-:-:S04]  /*0b00*/  UMOV UR5, 0x3ef0bc46 ;  /* 0x3ef0bc4600057882 */ /* 0x000fc80000000000 */
[----:B------:R-:W-:Y:S01]  /*0b10*/  DFMA R10, R8, -UR4, R10 ;  /* 0x80000004080a7c2b */ /* 0x000fe2000800000a */
[----:B------:R-:W-:Y:S01]  /*0b20*/  UMOV UR4, 0x728c5d84 ;  /* 0x728c5d8400047882 */ /* 0x000fe20000000000 */
[----:B------:R-:W-:-:S06]  /*0b30*/  UMOV UR5, 0x3f2df9f0 ;  /* 0x3f2df9f000057882 */ /* 0x000fcc0000000000 */
[----:B------:R-:W-:Y:S01]  /*0b40*/  DFMA R10, R8, R10, -UR4 ;  /* 0x80000004080a7e2b */ /* 0x000fe2000800000a */
[----:B------:R-:W-:Y:S01]  /*0b50*/  UMOV UR4, 0xcec4f033 ;  /* 0xcec4f03300047882 */ /* 0x000fe20000000000 */
[----:B------:R-:W-:-:S06]  /*0b60*/  UMOV UR5, 0x3f4337d1 ;  /* 0x3f4337d100057882 */ /* 0x000fcc0000000000 */
[----:B------:R-:W-:Y:S01]  /*0b70*/  DFMA R10, R8, R10, UR4 ;  /* 0x00000004080a7e2b */ /* 0x000fe2000800000a */
        /* <DEDUP_REMOVED lines=20> */
[----:B------:R-:W-:-:S08]  /*0cc0*/  DFMA R10, R8, R10, -UR4 ;  /* 0x80000004080a7e2b */ /* 0x000fd0000800000a */
[----:B------:R-:W-:-:S08]  /*0cd0*/  DFMA R10, R8, R10, RZ ;  /* 0x0000000a080a722b */ /* 0x000fd000000000ff */
[----:B------:R-:W-:-:S11]  /*0ce0*/  DFMA R6, R6, R10, R6 ;  /* 0x0000000a0606722b */ /* 0x000fd60000000006 */
.L_x_17:
[----:B------:R-:W-:Y:S05]  /*0cf0*/  BSYNC.RECONVERGENT B1 ;  /* 0x0000000000017941 */ /* 0x000fea0003800200 */
.L_x_15:
[----:B------:R-:W-:Y:S01]  /*0d00*/  LOP3.LUT R2, R5, UR22, RZ, 0xfc, !PT ;  /* 0x0000001605027c12 */ /* 0x000fe2000f8efcff */
[----:B------:R-:W-:Y:S03]  /*0d10*/  BSSY.RECONVERGENT B1, `(.L_x_18) ;  /* 0x000001b000017945 */ /* 0x000fe60003800200 */
[----:B------:R-:W-:-:S13]  /*0d20*/  ISETP.NE.U32.AND P0, PT, R2, RZ, PT ;  /* 0x000000ff0200720c */ /* 0x000fda0003f05070 */
[----:B------:R-:W-:Y:S05]  /*0d30*/  @P0 BRA `(.L_x_19) ;  /* 0x0000000000500947 */ /* 0x000fea0003800000 */
[----:B------:R-:W0:Y:S01]  /*0d40*/  I2F.U32.RP R2, UR23 ;  /* 0x0000001700027d06 */ /* 0x000e220008209000 */
[----:B------:R-:W-:-:S07]  /*0d50*/  ISETP.NE.U32.AND P2, PT, RZ, UR23, PT ;  /* 0x00000017ff007c0c */ /* 0x000fce000bf45070 */
[----:B0-----:R-:W0:Y:S02]  /*0d60*/  MUFU.RCP R2, R2 ;  /* 0x0000000200027308 */ /* 0x001e240000001000 */
[----:B0-----:R-:W-:-:S06]  /*0d70*/  VIADD R8, R2, 0xffffffe ;  /* 0x0ffffffe02087836 */ /* 0x001fcc0000000000 */
[----:B------:R0:W1:Y:S02]  /*0d80*/  F2I.FTZ.U32.TRUNC.NTZ R9, R8 ;  /* 0x0000000800097305 */ /* 0x000064000021f000 */
[----:B0-----:R-:W-:Y:S02]  /*0d90*/  IMAD.MOV.U32 R8, RZ, RZ, RZ ;  /* 0x000000ffff087224 */ /* 0x001fe400078e00ff */
[----:B-1----:R-:W-:-:S04]  /*0da0*/  IMAD.MOV R11, RZ, RZ, -R9 ;  /* 0x000000ffff0b7224 */ /* 0x002fc800078e0a09 */
[----:B------:R-:W-:-:S04]  /*0db0*/  IMAD R11, R11, UR23, RZ ;  /* 0x000000170b0b7c24 */ /* 0x000fc8000f8e02ff */
[----:B------:R-:W-:-:S06]  /*0dc0*/  IMAD.HI.U32 R9, R9, R11, R8 ;  /* 0x0000000b09097227 */ /* 0x000fcc00078e0008 */
[----:B------:R-:W-:-:S04]  /*0dd0*/  IMAD.HI.U32 R8, R9, R4, RZ ;  /* 0x0000000409087227 */ /* 0x000fc800078e00ff */
[----:B------:R-:W-:-:S04]  /*0de0*/  IMAD.MOV R9, RZ, RZ, -R8 ;  /* 0x000000ffff097224 */ /* 0x000fc800078e0a08 */
[----:B------:R-:W-:-:S05]  /*0df0*/  IMAD R9, R9, UR23, R4 ;  /* 0x0000001709097c24 */ /* 0x000fca000f8e0204 */
[----:B------:R-:W-:-:S13]  /*0e00*/  ISETP.GE.U32.AND P0, PT, R9, UR23, PT ;  /* 0x0000001709007c0c */ /* 0x000fda000bf06070 */
[----:B------:R-:W-:Y:S02]  /*0e10*/  @P0 VIADD R9, R9, -UR23 ;  /* 0x8000001709090c36 */ /* 0x000fe40008000000 */
[----:B------:R-:W-:-:S03]  /*0e20*/  @P0 VIADD R8, R8, 0x1 ;  /* 0x0000000108080836 */ /* 0x000fc60000000000 */
[----:B------:R-:W-:Y:S01]  /*0e30*/  ISETP.GE.U32.AND P1, PT, R9, UR23, PT ;  /* 0x0000001709007c0c */ /* 0x000fe2000bf26070 */
[----:B------:R-:W-:-:S12]  /*0e40*/  IMAD.MOV.U32 R9, RZ, RZ, RZ ;  /* 0x000000ffff097224 */ /* 0x000fd800078e00ff */
[----:B------:R-:W-:Y:S02]  /*0e50*/  @P1 IADD3 R8, PT, PT, R8, 0x1, RZ ;  /* 0x0000000108081810 */ /* 0x000fe40007ffe0ff */
[----:B------:R-:W-:Y:S01]  /*0e60*/  @!P2 LOP3.LUT R8, RZ, UR23, RZ, 0x33, !PT ;  /* 0x00000017ff08ac12 */ /* 0x000fe2000f8e33ff */
[----:B------:R-:W-:Y:S06]  /*0e70*/  BRA `(.L_x_20) ;  /* 0x0000000000107947 */ /* 0x000fec0003800000 */
.L_x_19:
[----:B------:R-:W-:-:S07]  /*0e80*/  MOV R2, 0xea0 ;  /* 0x00000ea000027802 */ /* 0x000fce0000000f00 */
[----:B------:R-:W-:Y:S05]  /*0e90*/  CALL.REL.NOINC `($__internal_0_$__cuda_sm20_div_s64) ;  /* 0x0000000000507944 */ /* 0x000fea0003c00000 */
[----:B------:R-:W-:Y:S02]  /*0ea0*/  IMAD.MOV.U32 R8, RZ, RZ, R10 ;  /* 0x000000ffff087224 */ /* 0x000fe400078e000a */
[----:B------:R-:W-:-:S07]  /*0eb0*/  IMAD.MOV.U32 R9, RZ, RZ, R11 ;  /* 0x000000ffff097224 */ /* 0x000fce00078e000b */
.L_x_20:
[----:B------:R-:W-:Y:S05]  /*0ec0*/  BSYNC.RECONVERGENT B1 ;  /* 0x0000000000017941 */ /* 0x000fea0003800200 */
.L_x_18:
[----:B------:R-:W-:-:S04]  /*0ed0*/  IADD3 R11, P0, PT, R8, UR20, RZ ;  /* 0x00000014080b7c10 */ /* 0x000fc8000ff1e0ff */
[----:B------:R-:W-:Y:S01]  /*0ee0*/  IADD3.X R8, PT, PT, R9, UR21, RZ, P0, !PT ;  /* 0x0000001509087c10 */ /* 0x000fe200087fe4ff */
[----:B------:R-:W-:-:S04]  /*0ef0*/  IMAD.WIDE.U32 R4, R11, UR20, R4 ;  /* 0x000000140b047c25 */ /* 0x000fc8000f8e0004 */
[----:B------:R-:W-:-:S04]  /*0f00*/  IMAD R8, R8, UR20, RZ ;  /* 0x0000001408087c24 */ /* 0x000fc8000f8e02ff */
[----:B------:R-:W-:Y:S01]  /*0f10*/  IMAD R11, R11, UR21, R8 ;  /* 0x000000150b0b7c24 */ /* 0x000fe2000f8e0208 */
[----:B------:R-:W-:-:S03]  /*0f20*/  LEA R8, P0, R4, UR18, 0x3 ;  /* 0x0000001204087c11 */ /* 0x000fc6000f8018ff */
[----:B------:R-:W-:-:S05]  /*0f30*/  IMAD.IADD R5, R5, 0x1, R11 ;  /* 0x0000000105057824 */ /* 0x000fca00078e020b */
[----:B------:R-:W-:Y:S01]  /*0f40*/  LEA.HI.X R9, R4, UR19, R5, 0x3, P0 ;  /* 0x0000001304097c11 */ /* 0x000fe200080f1c05 */
[----:B------:R-:W-:-:S04]  /*0f50*/  IMAD.IADD R4, R0, 0x1, R3 ;  /* 0x0000000100047824 */ /* 0x000fc800078e0203 */
[----:B------:R1:W-:Y:S01]  /*0f60*/  STG.E.64 desc[UR6][R8.64], R6 ;  /* 0x0000000608007986 */ /* 0x0003e2000c101b06 */
[----:B------:R-:W-:Y:S02]  /*0f70*/  ISETP.GE.U32.AND P0, PT, R4, UR8, PT ;  /* 0x0000000804007c0c */ /* 0x000fe4000bf06070 */
[----:B------:R-:W-:Y:S02]  /*0f80*/  SHF.R.S32.HI R5, RZ, 0x1f, R4 ;  /* 0x0000001fff057819 */ /* 0x000fe40000011404 */
[----:B------:R-:W-:Y:S02]  /*0f90*/  MOV R3, R4 ;  /* 0x0000000400037202 */ /* 0x000fe40000000f00 */
[----:B------:R-:W-:-:S13]  /*0fa0*/  ISETP.GE.AND.EX P0, PT, R5, UR9, PT, P0 ;  /* 0x0000000905007c0c */ /* 0x000fda000bf06300 */
[----:B-1----:R-:W-:Y:S05]  /*0fb0*/  @!P0 BRA `(.L_x_21) ;  /* 0xfffffff400b48947 */ /* 0x002fea000383ffff */
[----:B------:R-:W-:Y:S05]  /*0fc0*/  BSYNC.RECONVERGENT B0 ;  /* 0x0000000000007941 */ /* 0x000fea0003800200 */
.L_x_14:
[----:B------:R-:W-:Y:S05]  /*0fd0*/  EXIT ;  /* 0x000000000000794d */ /* 0x000fea0003800000 */
        .weak           $__internal_0_$__cuda_sm20_div_s64
        .type           $__internal_0_$__cuda_sm20_div_s64,@function
        .size           $__internal_0_$__cuda_sm20_div_s64,(.L_x_68 - $__internal_0_$__cuda_sm20_div_s64)
$__internal_0_$__cuda_sm20_div_s64:
[----:B------:R-:W0:Y:S01]  /*0fe0*/  LDCU.64 UR24, c[0x0][0x398] ;  /* 0x00007300ff1877ac */ /* 0x000e220008000a00 */
[----:B------:R-:W-:Y:S01]  /*0ff0*/  ISETP.GE.AND P3, PT, R5, RZ, PT ;  /* 0x000000ff0500720c */ /* 0x000fe20003f66270 */
[----:B0-----:R-:W-:Y:S02]  /*1000*/  UIADD3 UR4, UP1, UPT, URZ, -UR24, URZ ;  /* 0x80000018ff047290 */ /* 0x001fe4000ff3e0ff */
[----:B------:R-:W-:Y:S02]  /*1010*/  UISETP.GE.AND UP0, UPT, UR25, URZ, UPT ;  /* 0x000000ff1900728c */ /* 0x000fe4000bf06270 */
[----:B------:R-:W-:Y:S02]  /*1020*/  UIADD3.X UR5, UPT, UPT, URZ, ~UR25, URZ, UP1, !UPT ;  /* 0x80000019ff057290 */ /* 0x000fe40008ffe4ff */
[----:B------:R-:W-:Y:S02]  /*1030*/  USEL UR4, UR4, UR24, !UP0 ;  /* 0x0000001804047287 */ /* 0x000fe4000c000000 */
[----:B------:R-:W-:-:S09]  /*1040*/  USEL UR5, UR5, UR25, !UP0 ;  /* 0x0000001905057287 */ /* 0x000fd2000c000000 */
[----:B------:R-:W0:Y:S08]  /*1050*/  I2F.U64.RP R12, UR4 ;  /* 0x00000004000c7d12 */ /* 0x000e300008309000 */
[----:B0-----:R-:W0:Y:S02]  /*1060*/  MUFU.RCP R12, R12 ;  /* 0x0000000c000c7308 */ /* 0x001e240000001000 */
[----:B0-----:R-:W-:-:S06]  /*1070*/  VIADD R8, R12, 0x1ffffffe ;  /* 0x1ffffffe0c087836 */ /* 0x001fcc0000000000 */
[----:B------:R-:W0:Y:S02]  /*1080*/  F2I.U64.TRUNC R8, R8 ;  /* 0x0000000800087311 */ /* 0x000e24000020d800 */
[----:B0-----:R-:W-:-:S04]  /*1090*/  IMAD.WIDE.U32 R10, R8, UR4, RZ ;  /* 0x00000004080a7c25 */ /* 0x001fc8000f8e00ff */
[----:B------:R-:W-:Y:S01]  /*10a0*/  IMAD R11, R8, UR5, R11 ;  /* 0x00000005080b7c24 */ /* 0x000fe2000f8e020b */
[----:B------:R-:W-:-:S03]  /*10b0*/  IADD3 R13, P0, PT, RZ, -R10, RZ ;  /* 0x8000000aff0d7210 */ /* 0x000fc60007f1e0ff */
[----:B------:R-:W-:Y:S02]  /*10c0*/  IMAD R11, R9, UR4, R11 ;  /* 0x00000004090b7c24 */ /* 0x000fe4000f8e020b */
[----:B------:R-:W-:-:S04]  /*10d0*/  IMAD.HI.U32 R10, R8, R13, RZ ;  /* 0x0000000d080a7227 */ /* 0x000fc800078e00ff */
[----:B------:R-:W-:Y:S02]  /*10e0*/  IMAD.X R15, RZ, RZ, ~R11, P0 ;  /* 0x000000ffff0f7224 */ /* 0x000fe400000e0e0b */
[----:B------:R-:W-:Y:S02]  /*10f0*/  IMAD.MOV.U32 R11, RZ, RZ, R8 ;  /* 0x000000ffff0b7224 */ /* 0x000fe400078e0008 */
[-C--:B------:R-:W-:Y:S02]  /*1100*/  IMAD R17, R9, R15.reuse, RZ ;  /* 0x0000000f09117224 */ /* 0x080fe400078e02ff */
[----:B------:R-:W-:-:S04]  /*1110*/  IMAD.WIDE.U32 R10, P0, R8, R15, R10 ;  /* 0x0000000f080a7225 */ /* 0x000fc8000780000a */
[----:B------:R-:W-:-:S04]  /*1120*/  IMAD.HI.U32 R15, R9, R15, RZ ;  /* 0x0000000f090f7227 */ /* 0x000fc800078e00ff */
[----:B------:R-:W-:-:S05]  /*1130*/  IMAD.HI.U32 R10, P1, R9, R13, R10 ;  /* 0x0000000d090a7227 */ /* 0x000fca000782000a */
[----:B------:R-:W-:Y:S01]  /*1140*/  IADD3 R11, P2, PT, R17, R10, RZ ;  /* 0x0000000a110b7210 */ /* 0x000fe20007f5e0ff */
[----:B------:R-:W-:Y:S01]  /*1150*/  IMAD.X R10, R15, 0x1, R9, P0 ;  /* 0x000000010f0a7824 */ /* 0x000fe200000e0609 */
[----:B------:R-:W-:-:S03]  /*1160*/  IADD3 R15, P4, PT, RZ, -R4, RZ ;  /* 0x80000004ff0f7210 */ /* 0x000fc60007f9e0ff */
[C---:B------:R-:W-:Y:S01]  /*1170*/  IMAD.WIDE.U32 R8, R11.reuse, UR4, RZ ;  /* 0x000000040b087c25 */ /* 0x040fe2000f8e00ff */
[----:B------:R-:W-:Y:S02]  /*1180*/  IADD3.X R13, PT, PT, RZ, RZ, R10, P2, P1 ;  /* 0x000000ffff0d7210 */ /* 0x000fe400017e240a */
[-C--:B------:R-:W-:Y:S01]  /*1190*/  IADD3.X R14, PT, PT, RZ, ~R5.reuse, RZ, P4, !PT ;  /* 0x80000005ff0e7210 */ /* 0x080fe200027fe4ff */
[----:B------:R-:W-:Y:S01]  /*11a0*/  IMAD R10, R11, UR5, R9 ;  /* 0x000000050b0a7c24 */ /* 0x000fe2000f8e0209 */
[----:B------:R-:W-:Y:S02]  /*11b0*/  IADD3 R9, P0, PT, RZ, -R8, RZ ;  /* 0x80000008ff097210 */ /* 0x000fe40007f1e0ff */
[----:B------:R-:W-:Y:S01]  /*11c0*/  SEL R14, R14, R5, !P3 ;  /* 0x000000050e0e7207 */ /* 0x000fe20005800000 */
[----:B------:R-:W-:Y:S02]  /*11d0*/  IMAD R8, R13, UR4, R10 ;  /* 0x000000040d087c24 */ /* 0x000fe4000f8e020a */
[----:B------:R-:W-:-:S04]  /*11e0*/  IMAD.HI.U32 R10, R11, R9, RZ ;  /* 0x000000090b0a7227 */ /* 0x000fc800078e00ff */
[----:B------:R-:W-:Y:S01]  /*11f0*/  IMAD.X R12, RZ, RZ, ~R8, P0 ;  /* 0x000000ffff0c7224 */ /* 0x000fe200000e0e08 */
[----:B------:R-:W-:-:S03]  /*1200*/  SEL R8, R15, R4, !P3 ;  /* 0x000000040f087207 */ /* 0x000fc60005800000 */
[----:B------:R-:W-:-:S04]  /*1210*/  IMAD.WIDE.U32 R10, P0, R11, R12, R10 ;  /* 0x0000000c0b0a7225 */ /* 0x000fc8000780000a */
[----:B------:R-:W-:-:S04]  /*1220*/  IMAD.HI.U32 R9, P1, R13, R9, R10 ;  /* 0x000000090d097227 */ /* 0x000fc8000782000a */
[CC--:B------:R-:W-:Y:S02]  /*1230*/  IMAD R10, R13.reuse, R12.reuse, RZ ;  /* 0x0000000c0d0a7224 */ /* 0x0c0fe400078e02ff */
[----:B------:R-:W-:-:S03]  /*1240*/  IMAD.HI.U32 R12, R13, R12, RZ ;  /* 0x0000000c0d0c7227 */ /* 0x000fc600078e00ff */
[----:B------:R-:W-:Y:S01]  /*1250*/  IADD3 R9, P2, PT, R10, R9, RZ ;  /* 0x000000090a097210 */ /* 0x000fe20007f5e0ff */
[----:B------:R-:W-:Y:S02]  /*1260*/  IMAD.X R13, R12, 0x1, R13, P0 ;  /* 0x000000010c0d7824 */ /* 0x000fe400000e060d */
[----:B------:R-:W-:Y:S02]  /*1270*/  IMAD.MOV.U32 R11, RZ, RZ, RZ ;  /* 0x000000ffff0b7224 */ /* 0x000fe400078e00ff */
[----:B------:R-:W-:Y:S01]  /*1280*/  IMAD.HI.U32 R10, R9, R8, RZ ;  /* 0x00000008090a7227 */ /* 0x000fe200078e00ff */
[----:B------:R-:W-:-:S03]  /*1290*/  IADD3.X R13, PT, PT, RZ, RZ, R13, P2, P1 ;  /* 0x000000ffff0d7210 */ /* 0x000fc600017e240d */
[----:B------:R-:W-:-:S04]  /*12a0*/  IMAD.WIDE.U32 R10, R9, R14, R10 ;  /* 0x0000000e090a7225 */ /* 0x000fc800078e000a */
[C---:B------:R-:W-:Y:S02]  /*12b0*/  IMAD R15, R13.reuse, R14, RZ ;  /* 0x0000000e0d0f7224 */ /* 0x040fe400078e02ff */
[----:B------:R-:W-:-:S04]  /*12c0*/  IMAD.HI.U32 R10, P0, R13, R8, R10 ;  /* 0x000000080d0a7227 */ /* 0x000fc8000780000a */
[----:B------:R-:W-:Y:S01]  /*12d0*/  IMAD.HI.U32 R9, R13, R14, RZ ;  /* 0x0000000e0d097227 */ /* 0x000fe200078e00ff */
[----:B------:R-:W-:-:S03]  /*12e0*/  IADD3 R13, P1, PT, R15, R10, RZ ;  /* 0x0000000a0f0d7210 */ /* 0x000fc60007f3e0ff */
[----:B------:R-:W-:Y:S02]  /*12f0*/  IMAD.X R9, RZ, RZ, R9, P0 ;  /* 0x000000ffff097224 */ /* 0x000fe400000e0609 */
[----:B------:R-:W-:-:S04]  /*1300*/  IMAD.WIDE.U32 R10, R13, UR4, RZ ;  /* 0x000000040d0a7c25 */ /* 0x000fc8000f8e00ff */
[----:B------:R-:W-:Y:S01]  /*1310*/  IMAD.X R9, RZ, RZ, R9, P1 ;  /* 0x000000ffff097224 */ /* 0x000fe200008e0609 */
[----:B------:R-:W-:Y:S01]  /*1320*/  IADD3 R10, P1, PT, -R10, R8, RZ ;  /* 0x000000080a0a7210 */ /* 0x000fe20007f3e1ff */
[C---:B------:R-:W-:Y:S01]  /*1330*/  IMAD R12, R13.reuse, UR5, R11 ;  /* 0x000000050d0c7c24 */ /* 0x040fe2000f8e020b */
[----:B------:R-:W-:Y:S02]  /*1340*/  IADD3 R8, P2, PT, R13, 0x1, RZ ;  /* 0x000000010d087810 */ /* 0x000fe40007f5e0ff */
[----:B------:R-:W-:Y:S01]  /*1350*/  ISETP.GE.U32.AND P0, PT, R10, UR4, PT ;  /* 0x000000040a007c0c */ /* 0x000fe2000bf06070 */
[----:B------:R-:W-:-:S04]  /*1360*/  IMAD R12, R9, UR4, R12 ;  /* 0x00000004090c7c24 */ /* 0x000fc8000f8e020c */
[----:B------:R-:W-:Y:S01]  /*1370*/  IMAD.X R15, R14, 0x1, ~R12, P1 ;  /* 0x000000010e0f7824 */ /* 0x000fe200008e0e0c */
[----:B------:R-:W-:-:S04]  /*1380*/  IADD3 R11, P1, PT, R10, -UR4, RZ ;  /* 0x800000040a0b7c10 */ /* 0x000fc8000ff3e0ff */
[C---:B------:R-:W-:Y:S02]  /*1390*/  ISETP.GE.U32.AND.EX P0, PT, R15.reuse, UR5, PT, P0 ;  /* 0x000000050f007c0c */ /* 0x040fe4000bf06100 */
[----:B------:R-:W-:Y:S02]  /*13a0*/  IADD3.X R12, PT, PT, R15, ~UR5, RZ, P1, !PT ;  /* 0x800000050f0c7c10 */ /* 0x000fe40008ffe4ff */
[----:B------:R-:W-:Y:S02]  /*13b0*/  SEL R11, R11, R10, P0 ;  /* 0x0000000a0b0b7207 */ /* 0x000fe40000000000 */
[----:B------:R-:W-:Y:S02]  /*13c0*/  IADD3.X R10, PT, PT, RZ, R9, RZ, P2, !PT ;  /* 0x00000009ff0a7210 */ /* 0x000fe400017fe4ff */
[----:B------:R-:W-:Y:S02]  /*13d0*/  SEL R13, R8, R13, P0 ;  /* 0x0000000d080d7207 */ /* 0x000fe40000000000 */
[----:B------:R-:W-:-:S02]  /*13e0*/  SEL R12, R12, R15, P0 ;  /* 0x0000000f0c0c7207 */ /* 0x000fc40000000000 */
[----:B------:R-:W-:Y:S02]  /*13f0*/  ISETP.GE.U32.AND P1, PT, R11, UR4, PT ;  /* 0x000000040b007c0c */ /* 0x000fe4000bf26070 */
[----:B------:R-:W-:Y:S02]  /*1400*/  SEL R8, R10, R9, P0 ;  /* 0x000000090a087207 */ /* 0x000fe40000000000 */
[----:B------:R-:W-:Y:S02]  /*1410*/  IADD3 R10, P2, PT, R13, 0x1, RZ ;  /* 0x000000010d0a7810 */ /* 0x000fe40007f5e0ff */
[----:B------:R-:W-:Y:S02]  /*1420*/  ISETP.GE.U32.AND.EX P0, PT, R12, UR5, PT, P1 ;  /* 0x000000050c007c0c */ /* 0x000fe4000bf06110 */
[----:B------:R-:W-:Y:S01]  /*1430*/  LOP3.LUT R12, R5, UR25, RZ, 0x3c, !PT ;  /* 0x00000019050c7c12 */ /* 0x000fe2000f8e3cff */
[----:B------:R-:W-:Y:S01]  /*1440*/  IMAD.X R11, RZ, RZ, R8, P2 ;  /* 0x000000ffff0b7224 */ /* 0x000fe200010e0608 */
[----:B------:R-:W-:-:S02]  /*1450*/  SEL R10, R10, R13, P0 ;  /* 0x0000000d0a0a7207 */ /* 0x000fc40000000000 */
[----:B------:R-:W-:Y:S02]  /*1460*/  ISETP.GE.AND P1, PT, R12, RZ, PT ;  /* 0x000000ff0c00720c */ /* 0x000fe40003f26270 */
[----:B------:R-:W-:Y:S02]  /*1470*/  SEL R11, R11, R8, P0 ;  /* 0x000000080b0b7207 */ /* 0x000fe40000000000 */
[-C--:B------:R-:W-:Y:S02]  /*1480*/  IADD3 R9, P2, PT, RZ, -R10.reuse, RZ ;  /* 0x8000000aff097210 */ /* 0x080fe40007f5e0ff */
[----:B------:R-:W-:Y:S02]  /*1490*/  ISETP.NE.U32.AND P0, PT, RZ, UR24, PT ;  /* 0x00000018ff007c0c */ /* 0x000fe4000bf05070 */
[----:B------:R-:W-:Y:S01]  /*14a0*/  SEL R10, R9, R10, !P1 ;  /* 0x0000000a090a7207 */ /* 0x000fe20004800000 */
[----:B------:R-:W-:Y:S01]  /*14b0*/  IMAD.X R8, RZ, RZ, ~R11, P2 ;  /* 0x000000ffff087224 */ /* 0x000fe200010e0e0b */
[----:B------:R-:W-:Y:S01]  /*14c0*/  ISETP.NE.AND.EX P0, PT, RZ, UR25, PT, P0 ;  /* 0x00000019ff007c0c */ /* 0x000fe2000bf05300 */
[----:B------:R-:W-:-:S03]  /*14d0*/  IMAD.MOV.U32 R9, RZ, RZ, 0x0 ;  /* 0x00000000ff097424 */ /* 0x000fc600078e00ff */
[----:B------:R-:W-:Y:S01]  /*14e0*/  SEL R11, R8, R11, !P1 ;  /* 0x0000000b080b7207 */ /* 0x000fe20004800000 */
[----:B------:R-:W-:Y:S01]  /*14f0*/  IMAD.MOV.U32 R8, RZ, RZ, R2 ;  /* 0x000000ffff087224 */ /* 0x000fe200078e0002 */
[----:B------:R-:W-:Y:S02]  /*1500*/  SEL R10, R10, 0xffffffff, P0 ;  /* 0xffffffff0a0a7807 */ /* 0x000fe40000000000 */
[----:B------:R-:W-:Y:S01]  /*1510*/  SEL R11, R11, 0xffffffff, P0 ;  /* 0xffffffff0b0b7807 */ /* 0x000fe20000000000 */
[----:B------:R-:W-:Y:S06]  /*1520*/  RET.REL.NODEC R8 `(_Z6cuFuncPdS_lll) ;  /* 0xffffffe808b47950 */ /* 0x000fec0003c3ffff */
.L_x_22:
        /* <DEDUP_REMOVED lines=13> */
.L_x_68:


//--------------------- .text._Z14cuGradientFuncPdS_ll --------------------------
	.section	.text._Z14cuGradientFuncPdS_ll,"ax",@progbits
	.align	128
        .global         _Z14cuGradientFuncPdS_ll
        .type           _Z14cuGradientFuncPdS_ll,@function
        .size           _Z14cuGradientFuncPdS_ll,(.L_x_70 - _Z14cuGradientFuncPdS_ll)
        .other          _Z14cuGradientFuncPdS_ll,@"STO_CUDA_ENTRY STV_DEFAULT"
_Z14cuGradientFuncPdS_ll:
.text._Z14cuGradientFuncPdS_ll:
[----:B------:R-:W-:Y:S01]  /*0000*/  LDC R1, c[0x0][0x37c] ;  /* 0x0000df00ff017b82 */ /* 0x000fe20000000800 */
[----:B------:R-:W0:Y:S07]  /*0010*/  S2R R3, SR_TID.X ;  /* 0x0000000000037919 */ /* 0x000e2e0000002100 */
[----:B------:R-:W0:Y:S01]  /*0020*/  S2UR UR4, SR_CTAID.X ;  /* 0x00000000000479c3 */ /* 0x000e220000002500 */
[----:B------:R-:W1:Y:S07]  /*0030*/  LDCU.64 UR6, c[0x0][0x390] ;  /* 0x00007200ff0677ac */ /* 0x000e6e0008000a00 */
[----:B------:R-:W0:Y:S02]  /*0040*/  LDC R26, c[0x0][0x360] ;  /* 0x0000d800ff1a7b82 */ /* 0x000e240000000800 */
[----:B0-----:R-:W-:-:S05]  /*0050*/  IMAD R3, R26, UR4, R3 ;  /* 0x000000041a037c24 */ /* 0x001fca000f8e0203 */
[----:B-1----:R-:W-:Y:S02]  /*0060*/  ISETP.GE.U32.AND P0, PT, R3, UR6, PT ;  /* 0x0000000603007c0c */ /* 0x002fe4000bf06070 */
[----:B------:R-:W-:-:S04]  /*0070*/  SHF.R.S32.HI R2, RZ, 0x1f, R3 ;  /* 0x0000001fff027819 */ /* 0x000fc80000011403 */
[----:B------:R-:W-:-:S13]  /*0080*/  ISETP.GE.AND.EX P0, PT, R2, UR7, PT, P0 ;  /* 0x0000000702007c0c */ /* 0x000fda000bf06300 */
[----:B------:R-:W-:Y:S05]  /*0090*/  @P0 EXIT ;  /* 0x000000000000094d */ /* 0x000fea0003800000 */
[----:B------:R-:W0:Y:S01]  /*00a0*/  LDCU UR4, c[0x0][0x370] ;  /* 0x00006e00ff0477ac */ /* 0x000e220008000800 */
[----:B------:R-:W-:Y:S01]  /*00b0*/  IMAD.MOV.U32 R27, RZ, RZ, R3 ;  /* 0x000000ffff1b7224 */ /* 0x000fe200078e0003 */
[----:B------:R-:W1:Y:S01]  /*00c0*/  LDCU.64 UR6, c[0x0][0x358] ;  /* 0x00006b00ff0677ac */ /* 0x000e620008000a00 */
[----:B------:R-:W2:Y:S01]  /*00d0*/  LDCU UR14, c[0x0][0x39c] ;  /* 0x00007380ff0e77ac */ /* 0x000ea20008000800 */
[----:B------:R-:W3:Y:S01]  /*00e0*/  LDCU UR15, c[0x0][0x398] ;  /* 0x00007300ff0f77ac */ /* 0x000ee20008000800 */
[----:B------:R-:W4:Y:S01]  /*00f0*/  LDCU.64 UR8, c[0x0][0x390] ;  /* 0x00007200ff0877ac */ /* 0x000f220008000a00 */
[----:B0-----:R-:W-:Y:S01]  /*0100*/  IMAD R26, R26, UR4, RZ ;  /* 0x000000041a1a7c24 */ /* 0x001fe2000f8e02ff */
[----:B------:R-:W0:Y:S01]  /*0110*/  LDCU.64 UR10, c[0x0][0x380] ;  /* 0x00007000ff0a77ac */ /* 0x000e220008000a00 */
[----:B-1----:R-:W0:Y:S05]  /*0120*/  LDCU.64 UR12, c[0x0][0x388] ;  /* 0x00007100ff0c77ac */ /* 0x002e2a0008000a00 */
.L_x_32:
[----:B01----:R-:W-:-:S04]  /*0130*/  LEA R4, P0, R27, UR10, 0x3 ;  /* 0x0000000a1b047c11 */ /* 0x003fc8000f8018ff */
[----:B------:R-:W-:-:S05]  /*0140*/  LEA.HI.X R5, R27, UR11, R2, 0x3, P0 ;  /* 0x0000000b1b057c11 */ /* 0x000fca00080f1c02 */
[----:B------:R-:W5:Y:S01]  /*0150*/  LDG.E.64 R6, desc[UR6][R4.64] ;  /* 0x0000000604067981 */ /* 0x000f62000c1e1b00 */
[----:B------:R-:W-:Y:S01]  /*0160*/  UMOV UR4, 0x24dd2f1a ;  /* 0x24dd2f1a00047882 */ /* 0x000fe20000000000 */
[----:B------:R-:W-:Y:S01]  /*0170*/  UMOV UR5, 0x3fe4f922 ;  /* 0x3fe4f92200057882 */ /* 0x000fe20000000000 */
[----:B------:R-:W-:Y:S01]  /*0180*/  BSSY.RECONVERGENT B0, `(.L_x_23) ;  /* 0x0000061000007945 */ /* 0x000fe20003800200 */
[----:B-----5:R-:W-:Y:S01]  /*0190*/  LOP3.LUT R9, R7, 0x7fffffff, RZ, 0xc0, !PT ;  /* 0x7fffffff07097812 */ /* 0x020fe200078ec0ff */
[----:B------:R-:W-:-:S06]  /*01a0*/  IMAD.MOV.U32 R8, RZ, RZ, R6 ;  /* 0x000000ffff087224 */ /* 0x000fcc00078e0006 */
        /* <DEDUP_REMOVED lines=59> */
.L_x_24:
        /* <DEDUP_REMOVED lines=35> */
.L_x_25:
[----:B--234-:R-:W-:Y:S05]  /*0790*/  BSYNC.RECONVERGENT B0 ;  /* 0x0000000000007941 */ /* 0x01cfea0003800200 */
.L_x_23:
[----:B------:R-:W-:Y:S01]  /*07a0*/  BSSY.RECONVERGENT B0, `(.L_x_26) ;  /* 0x0000003000007945 */ /* 0x000fe20003800200 */
[----:B------:R-:W-:-:S07]  /*07b0*/  MOV R0, 0x7d0 ;  /* 0x000007d000007802 */ /* 0x000fce0000000f00 */
[----:B------:R-:W-:Y:S05]  /*07c0*/  CALL.REL.NOINC `($_Z14cuGradientFuncPdS_ll$__internal_accurate_pow) ;  /* 0x0000000800547944 */ /* 0x000fea0003c00000 */
[----:B------:R-:W-:Y:S05]  /*07d0*/  BSYNC.RECONVERGENT B0 ;  /* 0x0000000000007941 */ /* 0x000fea0003800200 */
.L_x_26:
[C---:B------:R-:W-:Y:S01]  /*07e0*/  DADD R8, R6.reuse, 2 ;  /* 0x4000000006087429 */ /* 0x040fe20000000000 */
[----:B------:R-:W-:Y:S01]  /*07f0*/  BSSY.RECONVERGENT B0, `(.L_x_27) ;  /* 0x000000d000007945 */ /* 0x000fe20003800200 */
[----:B------:R-:W-:-:S08]  /*0800*/  DSETP.NEU.AND P0, PT, R6, RZ, PT ;  /* 0x000000ff0600722a */ /* 0x000fd00003f0d000 */
[----:B------:R-:W-:Y:S02]  /*0810*/  LOP3.LUT R8, R9, 0x7ff00000, RZ, 0xc0, !PT ;  /* 0x7ff0000009087812 */ /* 0x000fe400078ec0ff */
[----:B------:R-:W-:Y:S02]  /*0820*/  FSEL R9, R12, RZ, P0 ;  /* 0x000000ff0c097208 */ /* 0x000fe40000000000 */
[----:B------:R-:W-:Y:S02]  /*0830*/  ISETP.NE.AND P1, PT, R8, 0x7ff00000, PT ;  /* 0x7ff000000800780c */ /* 0x000fe40003f25270 */
[----:B------:R-:W-:-:S11]  /*0840*/  FSEL R8, R10, RZ, P0 ;  /* 0x000000ff0a087208 */ /* 0x000fd60000000000 */
[----:B------:R-:W-:Y:S05]  /*0850*/  @P1 BRA `(.L_x_28) ;  /* 0x0000000000181947 */ /* 0x000fea0003800000 */
[----:B------:R-:W-:-:S14]  /*0860*/  DSETP.NAN.AND P0, PT, R6, R6, PT ;  /* 0x000000060600722a */ /* 0x000fdc0003f08000 */
[----:B------:R-:W-:Y:S01]  /*0870*/  @P0 DADD R8, R6, 2 ;  /* 0x4000000006080429 */ /* 0x000fe20000000000 */
[----:B------:R-:W-:Y:S10]  /*0880*/  @P0 BRA `(.L_x_28) ;  /* 0x00000000000c0947 */ /* 0x000ff40003800000 */
[----:B------:R-:W-:-:S14]  /*0890*/  DSETP.NEU.AND P0, PT, |R6|, +INF , PT ;  /* 0x7ff000000600742a */ /* 0x000fdc0003f0d200 */
[----:B------:R-:W-:Y:S02]  /*08a0*/  @!P0 IMAD.MOV.U32 R8, RZ, RZ, 0x0 ;  /* 0x00000000ff088424 */ /* 0x000fe400078e00ff */
[----:B------:R-:W-:-:S07]  /*08b0*/  @!P0 IMAD.MOV.U32 R9, RZ, RZ, 0x7ff00000 ;  /* 0x7ff00000ff098424 */ /* 0x000fce00078e00ff */
.L_x_28:
[----:B------:R-:W-:Y:S05]  /*08c0*/  BSYNC.RECONVERGENT B0 ;  /* 0x0000000000007941 */ /* 0x000fea0003800200 */
.L_x_27:
[----:B------:R-:W-:Y:S01]  /*08d0*/  LOP3.LUT R0, R2, UR14, RZ, 0xfc, !PT ;  /* 0x0000000e02007c12 */ /* 0x000fe2000f8efcff */
[----:B------:R-:W-:Y:S01]  /*08e0*/  DADD R8, -R8, 1 ;  /* 0x3ff0000008087429 */ /* 0x000fe20000000100 */
[----:B------:R-:W-:Y:S01]  /*08f0*/  BSSY.RECONVERGENT B0, `(.L_x_29) ;  /* 0x000001f000007945 */ /* 0x000fe20003800200 */
[----:B------:R-:W-:Y:S01]  /*0900*/  DSETP.NEU.AND P0, PT, R6, 1, PT ;  /* 0x3ff000000600742a */ /* 0x000fe20003f0d000 */
[----:B------:R-:W-:-:S07]  /*0910*/  ISETP.NE.U32.AND P1, PT, R0, RZ, PT ;  /* 0x000000ff0000720c */ /* 0x000fce0003f25070 */
[----:B------:R-:W-:Y:S02]  /*0920*/  FSEL R6, R8, RZ, P0 ;  /* 0x000000ff08067208 */ /* 0x000fe40000000000 */
[----:B------:R-:W-:-:S04]  /*0930*/  FSEL R7, R9, RZ, P0 ;  /* 0x000000ff09077208 */ /* 0x000fc80000000000 */
        /* <DEDUP_REMOVED lines=14> */
[----:B------:R-:W-:Y:S01]  /*0a20*/  @P0 VIADD R9, R9, -UR15 ;  /* 0x8000000f09090c36 */ /* 0x000fe20008000000 */
[----:B------:R-:W-:-:S04]  /*0a30*/  @P0 IADD3 R2, PT, PT, R2, 0x1, RZ ;  /* 0x0000000102020810 */ /* 0x000fc80007ffe0ff */
[----:B------:R-:W-:Y:S01]  /*0a40*/  ISETP.GE.U32.AND P1, PT, R9, UR15, PT ;  /* 0x0000000f09007c0c */ /* 0x000fe2000bf26070 */
[----:B------:R-:W-:-:S12]  /*0a50*/  IMAD.MOV.U32 R9, RZ, RZ, RZ ;  /* 0x000000ffff097224 */ /* 0x000fd800078e00ff */
[----:B------:R-:W-:Y:S01]  /*0a60*/  @P1 VIADD R2, R2, 0x1 ;  /* 0x0000000102021836 */ /* 0x000fe20000000000 */
[----:B------:R-:W-:-:S05]  /*0a70*/  @!P2 LOP3.LUT R2, RZ, UR15, RZ, 0x33, !PT ;  /* 0x0000000fff02ac12 */ /* 0x000fca000f8e33ff */
[----:B------:R-:W-:Y:S01]  /*0a80*/  IMAD.MOV.U32 R8, RZ, RZ, R2 ;  /* 0x000000ffff087224 */ /* 0x000fe200078e0002 */
[----:B------:R-:W-:Y:S06]  /*0a90*/  BRA `(.L_x_31) ;  /* 0x0000000000107947 */ /* 0x000fec0003800000 */
.L_x_30:
[----:B------:R-:W-:-:S07]  /*0aa0*/  MOV R0, 0xac0 ;  /* 0x00000ac000007802 */ /* 0x000fce0000000f00 */
[----:B------:R-:W-:Y:S05]  /*0ab0*/  CALL.REL.NOINC `($__internal_1_$__cuda_sm20_div_s64) ;  /* 0x0000000000447944 */ /* 0x000fea0003c00000 */
[----:B------:R-:W-:Y:S02]  /*0ac0*/  IMAD.MOV.U32 R8, RZ, RZ, R2 ;  /* 0x000000ffff087224 */ /* 0x000fe400078e0002 */
[----:B------:R-:W-:-:S07]  /*0ad0*/  IMAD.MOV.U32 R9, RZ, RZ, R11 ;  /* 0x000000ffff097224 */ /* 0x000fce00078e000b */
.L_x_31:
[----:B------:R-:W-:Y:S05]  /*0ae0*/  BSYNC.RECONVERGENT B0 ;  /* 0x0000000000007941 */ /* 0x000fea0003800200 */
.L_x_29:
[----:B------:R-:W-:-:S04]  /*0af0*/  IADD3 R0, P0, PT, R3, R8, RZ ;  /* 0x0000000803007210 */ /* 0x000fc80007f1e0ff */
[----:B------:R-:W-:Y:S02]  /*0b00*/  LEA.HI.X.SX32 R9, R3, R9, 0x1, P0 ;  /* 0x0000000903097211 */ /* 0x000fe400000f0eff */
[----:B------:R-:W-:-:S04]  /*0b10*/  LEA R8, P0, R0, UR12, 0x3 ;  /* 0x0000000c00087c11 */ /* 0x000fc8000f8018ff */
[----:B------:R-:W-:-:S06]  /*0b20*/  LEA.HI.X R9, R0, UR13, R9, 0x3, P0 ;  /* 0x0000000d00097c11 */ /* 0x000fcc00080f1c09 */
[----:B------:R-:W2:Y:S01]  /*0b30*/  LDG.E.64 R8, desc[UR6][R8.64+0x8] ;  /* 0x0000080608087981 */ /* 0x000ea2000c1e1b00 */
[----:B------:R-:W-:-:S04]  /*0b40*/  IMAD.IADD R27, R26, 0x1, R3 ;  /* 0x000000011a1b7824 */ /* 0x000fc800078e0203 */
[--C-:B------:R-:W-:Y:S01]  /*0b50*/  IMAD.MOV.U32 R3, RZ, RZ, R27.reuse ;  /* 0x000000ffff037224 */ /* 0x100fe200078e001b */
[----:B------:R-:W-:Y:S02]  /*0b60*/  ISETP.GE.U32.AND P0, PT, R27, UR8, PT ;  /* 0x000000081b007c0c */ /* 0x000fe4000bf06070 */
[----:B------:R-:W-:-:S04]  /*0b70*/  SHF.R.S32.HI R2, RZ, 0x1f, R27 ;  /* 0x0000001fff027819 */ /* 0x000fc8000001141b */
[----:B------:R-:W-:Y:S01]  /*0b80*/  ISETP.GE.AND.EX P0, PT, R2, UR9, PT, P0 ;  /* 0x0000000902007c0c */ /* 0x000fe2000bf06300 */
[----:B--2---:R-:W-:-:S07]  /*0b90*/  DMUL R6, R8, R6 ;  /* 0x0000000608067228 */ /* 0x004fce0000000000 */
[----:B------:R1:W-:Y:S05]  /*0ba0*/  STG.E.64 desc[UR6][R4.64], R6 ;  /* 0x0000000604007986 */ /* 0x0003ea000c101b06 */
[----:B------:R-:W-:Y:S05]  /*0bb0*/  @!P0 BRA `(.L_x_32) ;  /* 0xfffffff4005c8947 */ /* 0x000fea000383ffff */
[----:B------:R-:W-:Y:S05]  /*0bc0*/  EXIT ;  /* 0x000000000000794d */ /* 0x000fea0003800000 */
        .weak           $__internal_1_$__cuda_sm20_div_s64
        .type           $__internal_1_$__cuda_sm20_div_s64,@function
        .size           $__internal_1_$__cuda_sm20_div_s64,($_Z14cuGradientFuncPdS_ll$__internal_accurate_pow - $__internal_1_$__cuda_sm20_div_s64)
$__internal_1_$__cuda_sm20_div_s64:
        /* <DEDUP_REMOVED lines=9> */
[----:B0-----:R-:W-:-:S06]  /*0c60*/  IADD3 R8, PT, PT, R12, 0x1ffffffe, RZ ;  /* 0x1ffffffe0c087810 */ /* 0x001fcc0007ffe0ff */
        /* <DEDUP_REMOVED lines=13> */
[----:B------:R-:W-:-:S04]  /*0d40*/  IMAD.X R10, R15, 0x1, R9, P0 ;  /* 0x000000010f0a7824 */ /* 0x000fc800000e0609 */
[----:B------:R-:W-:Y:S01]  /*0d50*/  IMAD.WIDE.U32 R8, R11, UR4, RZ ;  /* 0x000000040b087c25 */ /* 0x000fe2000f8e00ff */
[----:B------:R-:W-:-:S03]  /*0d60*/  IADD3.X R13, PT, PT, RZ, RZ, R10, P2, P1 ;  /* 0x000000ffff0d7210 */ /* 0x000fc600017e240a */
[----:B------:R-:W-:Y:S01]  /*0d70*/  IMAD R10, R11, UR5, R9 ;  /* 0x000000050b0a7c24 */ /* 0x000fe2000f8e0209 */
[----:B------:R-:W-:-:S03]  /*0d80*/  IADD3 R9, P0, PT, RZ, -R8, RZ ;  /* 0x80000008ff097210 */ /* 0x000fc60007f1e0ff */
[----:B------:R-:W-:Y:S02]  /*0d90*/  IMAD R8, R13, UR4, R10 ;  /* 0x000000040d087c24 */ /* 0x000fe4000f8e020a */
[----:B------:R-:W-:-:S04]  /*0da0*/  IMAD.HI.U32 R10, R11, R9, RZ ;  /* 0x000000090b0a7227 */ /* 0x000fc800078e00ff */
[----:B------:R-:W-:Y:S01]  /*0db0*/  IMAD.X R12, RZ, RZ, ~R8, P0 ;  /* 0x000000ffff0c7224 */ /* 0x000fe200000e0e08 */
[----:B------:R-:W-:-:S03]  /*0dc0*/  IADD3 R8, P4, PT, RZ, -R27, RZ ;  /* 0x8000001bff087210 */ /* 0x000fc60007f9e0ff */
[----:B------:R-:W-:Y:S01]  /*0dd0*/  IMAD.WIDE.U32 R10, P0, R11, R12, R10 ;  /* 0x0000000c0b0a7225 */ /* 0x000fe2000780000a */
[----:B------:R-:W-:-:S03]  /*0de0*/  SEL R27, R8, R27, !P3 ;  /* 0x0000001b081b7207 */ /* 0x000fc60005800000 */
[----:B------:R-:W-:-:S04]  /*0df0*/  IMAD.HI.U32 R10, P1, R13, R9, R10 ;  /* 0x000000090d0a7227 */ /* 0x000fc8000782000a */
[CC--:B------:R-:W-:Y:S02]  /*0e00*/  IMAD R9, R13.reuse, R12.reuse, RZ ;  /* 0x0000000c0d097224 */ /* 0x0c0fe400078e02ff */
[----:B------:R-:W-:-:S03]  /*0e10*/  IMAD.HI.U32 R12, R13, R12, RZ ;  /* 0x0000000c0d0c7227 */ /* 0x000fc600078e00ff */
[----:B------:R-:W-:Y:S01]  /*0e20*/  IADD3 R10, P2, PT, R9, R10, RZ ;  /* 0x0000000a090a7210 */ /* 0x000fe20007f5e0ff */
[----:B------:R-:W-:Y:S02]  /*0e30*/  IMAD.X R9, RZ, RZ, ~R2, P4 ;  /* 0x000000ffff097224 */ /* 0x000fe400020e0e02 */
[----:B------:R-:W-:Y:S02]  /*0e40*/  IMAD.X R13, R12, 0x1, R13, P0 ;  /* 0x000000010c0d7824 */ /* 0x000fe400000e060d */
[----:B------:R-:W-:Y:S01]  /*0e50*/  IMAD.HI.U32 R8, R10, R27, RZ ;  /* 0x0000001b0a087227 */ /* 0x000fe200078e00ff */
[----:B------:R-:W-:Y:S02]  /*0e60*/  SEL R12, R9, R2, !P3 ;  /* 0x00000002090c7207 */ /* 0x000fe40005800000 */
[----:B------:R-:W-:Y:S02]  /*0e70*/  MOV R9, RZ ;  /* 0x000000ff00097202 */ /* 0x000fe40000000f00 */
[----:B------:R-:W-:-:S02]  /*0e80*/  IADD3.X R13, PT, PT, RZ, RZ, R13, P2, P1 ;  /* 0x000000ffff0d7210 */ /* 0x000fc400017e240d */
[----:B------:R-:W-:Y:S01]  /*0e90*/  LOP3.LUT R2, R2, UR17, RZ, 0x3c, !PT ;  /* 0x0000001102027c12 */ /* 0x000fe2000f8e3cff */
        /* <DEDUP_REMOVED lines=11> */
[C---:B------:R-:W-:Y:S01]  /*0f50*/  ISETP.GE.U32.AND P0, PT, R27.reuse, UR4, PT ;  /* 0x000000041b007c0c */ /* 0x040fe2000bf06070 */
[----:B------:R-:W-:Y:S02]  /*0f60*/  IMAD R9, R10, UR4, R9 ;  /* 0x000000040a097c24 */ /* 0x000fe4000f8e0209 */
[----:B------:R-:W-:Y:S02]  /*0f70*/  IMAD.X R13, RZ, RZ, R10, P2 ;  /* 0x000000ffff0d7224 */ /* 0x000fe400010e060a */
[----:B------:R-:W-:Y:S01]  /*0f80*/  IMAD.X R9, R12, 0x1, ~R9, P1 ;  /* 0x000000010c097824 */ /* 0x000fe200008e0e09 */
[----:B------:R-:W-:-:S04]  /*0f90*/  IADD3 R12, P1, PT, R27, -UR4, RZ ;  /* 0x800000041b0c7c10 */ /* 0x000fc8000ff3e0ff */
[C---:B------:R-:W-:Y:S02]  /*0fa0*/  ISETP.GE.U32.AND.EX P0, PT, R9.reuse, UR5, PT, P0 ;  /* 0x0000000509007c0c */ /* 0x040fe4000bf06100 */
[----:B------:R-:W-:Y:S02]  /*0fb0*/  IADD3.X R14, PT, PT, R9, ~UR5, RZ, P1, !PT ;  /* 0x80000005090e7c10 */ /* 0x000fe40008ffe4ff */
[----:B------:R-:W-:Y:S02]  /*0fc0*/  SEL R12, R12, R27, P0 ;  /* 0x0000001b0c0c7207 */ /* 0x000fe40000000000 */
[----:B------:R-:W-:Y:S02]  /*0fd0*/  SEL R14, R14, R9, P0 ;  /* 0x000000090e0e7207 */ /* 0x000fe40000000000 */
[----:B------:R-:W-:Y:S02]  /*0fe0*/  SEL R9, R8, R11, P0 ;  /* 0x0000000b08097207 */ /* 0x000fe40000000000 */
[----:B------:R-:W-:-:S02]  /*0ff0*/  ISETP.GE.U32.AND P1, PT, R12, UR4, PT ;  /* 0x000000040c007c0c */ /* 0x000fc4000bf26070 */
[----:B------:R-:W-:Y:S02]  /*1000*/  SEL R10, R13, R10, P0 ;  /* 0x0000000a0d0a7207 */ /* 0x000fe40000000000 */
[----:B------:R-:W-:Y:S02]  /*1010*/  IADD3 R8, P2, PT, R9, 0x1, RZ ;  /* 0x0000000109087810 */ /* 0x000fe40007f5e0ff */
[----:B------:R-:W-:Y:S02]  /*1020*/  ISETP.GE.U32.AND.EX P0, PT, R14, UR5, PT, P1 ;  /* 0x000000050e007c0c */ /* 0x000fe4000bf06110 */
[----:B------:R-:W-:Y:S01]  /*1030*/  ISETP.GE.AND P1, PT, R2, RZ, PT ;  /* 0x000000ff0200720c */ /* 0x000fe20003f26270 */
[----:B------:R-:W-:Y:S01]  /*1040*/  IMAD.X R11, RZ, RZ, R10, P2 ;  /* 0x000000ffff0b7224 */ /* 0x000fe200010e060a */
[----:B------:R-:W-:-:S04]  /*1050*/  SEL R8, R8, R9, P0 ;  /* 0x0000000908087207 */ /* 0x000fc80000000000 */
[----:B------:R-:W-:Y:S02]  /*1060*/  SEL R11, R11, R10, P0 ;  /* 0x0000000a0b0b7207 */ /* 0x000fe40000000000 */
[-C--:B------:R-:W-:Y:S02]  /*1070*/  IADD3 R9, P2, PT, RZ, -R8.reuse, RZ ;  /* 0x80000008ff097210 */ /* 0x080fe40007f5e0ff */
[----:B------:R-:W-:Y:S02]  /*1080*/  ISETP.NE.U32.AND P0, PT, RZ, UR16, PT ;  /* 0x00000010ff007c0c */ /* 0x000fe4000bf05070 */
[----:B------:R-:W-:Y:S01]  /*1090*/  SEL R2, R9, R8, !P1 ;  /* 0x0000000809027207 */ /* 0x000fe20004800000 */
[----:B------:R-:W-:Y:S01]  /*10a0*/  IMAD.X R10, RZ, RZ, ~R11, P2 ;  /* 0x000000ffff0a7224 */ /* 0x000fe200010e0e0b */
[----:B------:R-:W-:Y:S01]  /*10b0*/  MOV R8, R0 ;  /* 0x0000000000087202 */ /* 0x000fe20000000f00 */
[----:B------:R-:W-:Y:S01]  /*10c0*/  IMAD.MOV.U32 R9, RZ, RZ, 0x0 ;  /* 0x00000000ff097424 */ /* 0x000fe200078e00ff */
[----:B------:R-:W-:-:S02]  /*10d0*/  ISETP.NE.AND.EX P0, PT, RZ, UR17, PT, P0 ;  /* 0x00000011ff007c0c */ /* 0x000fc4000bf05300 */
[----:B------:R-:W-:Y:S02]  /*10e0*/  SEL R11, R10, R11, !P1 ;  /* 0x0000000b0a0b7207 */ /* 0x000fe40004800000 */
[----:B------:R-:W-:Y:S02]  /*10f0*/  SEL R2, R2, 0xffffffff, P0 ;  /* 0xffffffff02027807 */ /* 0x000fe40000000000 */
[----:B------:R-:W-:Y:S01]  /*1100*/  SEL R11, R11, 0xffffffff, P0 ;  /* 0xffffffff0b0b7807 */ /* 0x000fe20000000000 */
[----:B------:R-:W-:Y:S06]  /*1110*/  RET.REL.NODEC R8 `(_Z14cuGradientFuncPdS_ll) ;  /* 0xffffffec08b87950 */ /* 0x000fec0003c3ffff */
        .type           $_Z14cuGradientFuncPdS_ll$__internal_accurate_pow,@function
        .size           $_Z14cuGradientFuncPdS_ll$__internal_accurate_pow,(.L_x_70 - $_Z14cuGradientFuncPdS_ll$__internal_accurate_pow)
$_Z14cuGradientFuncPdS_ll$__internal_accurate_pow:
[----:B------:R-:W-:Y:S01]  /*1120*/  DADD R20, -RZ, |R6| ;  /* 0x00000000ff147229 */ /* 0x000fe20000000506 */
[----:B------:R-:W-:Y:S01]  /*1130*/  IMAD.MOV.U32 R16, RZ, RZ, RZ ;  /* 0x000000ffff107224 */ /* 0x000fe200078e00ff */
[----:B------:R-:W-:Y:S01]  /*1140*/  UMOV UR4, 0x7d2cafe2 ;  /* 0x7d2cafe200047882 */ /* 0x000fe20000000000 */
[----:B------:R-:W-:Y:S01]  /*1150*/  IMAD.MOV.U32 R18, RZ, RZ, 0x41ad3b5a ;  /* 0x41ad3b5aff127424 */ /* 0x000fe200078e00ff */
[----:B------:R-:W-:Y:S01]  /*1160*/  UMOV UR5, 0x3eb0f5ff ;  /* 0x3eb0f5ff00057882 */ /* 0x000fe20000000000 */
[----:B------:R-:W-:Y:S01]  /*1170*/  IMAD.MOV.U32 R19, RZ, RZ, 0x3ed0f5d2 ;  /* 0x3ed0f5d2ff137424 */ /* 0x000fe200078e00ff */
[----:B------:R-:W-:Y:S01]  /*1180*/  UMOV UR16, 0x3b39803f ;  /* 0x3b39803f00107882 */ /* 0x000fe20000000000 */
[----:B------:R-:W-:-:S03]  /*1190*/  UMOV UR17, 0x3c7abc9e ;  /* 0x3c7abc9e00117882 */ /* 0x000fc60000000000 */
[----:B------:R-:W-:Y:S01]  /*11a0*/  ISETP.GT.U32.AND P0, PT, R21, 0xfffff, PT ;  /* 0x000fffff1500780c */ /* 0x000fe20003f04070 */
[----:B------:R-:W-:Y:S02]  /*11b0*/  IMAD.MOV.U32 R10, RZ, RZ, R21 ;  /* 0x000000ffff0a7224 */ /* 0x000fe400078e0015 */
[----:B------:R-:W-:-:S10]  /*11c0*/  IMAD.MOV.U32 R12, RZ, RZ, R20 ;  /* 0x000000ffff0c7224 */ /* 0x000fd400078e0014 */
[----:B------:R-:W-:-:S10]  /*11d0*/  @!P0 DMUL R8, R20, 1.80143985094819840000e+16 ;  /* 0x4350000014088828 */ /* 0x000fd40000000000 */
[----:B------:R-:W-:Y:S02]  /*11e0*/  @!P0 IMAD.MOV.U32 R10, RZ, RZ, R9 ;  /* 0x000000ffff0a8224 */ /* 0x000fe400078e0009 */
[----:B------:R-:W-:Y:S01]  /*11f0*/  @!P0 IMAD.MOV.U32 R12, RZ, RZ, R8 ;  /* 0x000000ffff0c8224 */ /* 0x000fe200078e0008 */
[----:B------:R-:W-:Y:S02]  /*1200*/  SHF.R.U32.HI R8, RZ, 0x14, R21 ;  /* 0x00000014ff087819 */ /* 0x000fe40000011615 */
[----:B------:R-:W-:Y:S02]  /*1210*/  LOP3.LUT R10, R10, 0x800fffff, RZ, 0xc0, !PT ;  /* 0x800fffff0a0a7812 */ /* 0x000fe400078ec0ff */
[----:B------:R-:W-:Y:S02]  /*1220*/  @!P0 LEA.HI R8, R9, 0xffffffca, RZ, 0xc ;  /* 0xffffffca09088811 */ /* 0x000fe400078f60ff */
[----:B------:R-:W-:-:S03]  /*1230*/  LOP3.LUT R13, R10, 0x3ff00000, RZ, 0xfc, !PT ;  /* 0x3ff000000a0d7812 */ /* 0x000fc600078efcff */
[----:B------:R-:W-:Y:S01]  /*1240*/  VIADD R9, R8, 0xfffffc01 ;  /* 0xfffffc0108097836 */ /* 0x000fe20000000000 */
[----:B------:R-:W-:-:S13]  /*1250*/  ISETP.GE.U32.AND P1, PT, R13, 0x3ff6a09f, PT ;  /* 0x3ff6a09f0d00780c */ /* 0x000fda0003f26070 */
[----:B------:R-:W-:Y:S01]  /*1260*/  @P1 VIADD R11, R13, 0xfff00000 ;  /* 0xfff000000d0b1836 */ /* 0x000fe20000000000 */
[----:B------:R-:W-:-:S04]  /*1270*/  @P1 IADD3 R9, PT, PT, R8, -0x3fe, RZ ;  /* 0xfffffc0208091810 */ /* 0x000fc80007ffe0ff */
[----:B------:R-:W-:-:S06]  /*1280*/  @P1 MOV R13, R11 ;  /* 0x0000000b000d1202 */ /* 0x000fcc0000000f00 */
[C---:B------:R-:W-:Y:S02]  /*1290*/  DADD R14, R12.reuse, 1 ;  /* 0x3ff000000c0e7429 */ /* 0x040fe40000000000 */
[----:B------:R-:W-:-:S04]  /*12a0*/  DADD R12, R12, -1 ;  /* 0xbff000000c0c7429 */ /* 0x000fc80000000000 */
[----:B------:R-:W0:Y:S02]  /*12b0*/  MUFU.RCP64H R17, R15 ;  /* 0x0000000f00117308 */ /* 0x000e240000001800 */
[----:B0-----:R-:W-:-:S08]  /*12c0*/  DFMA R10, -R14, R16, 1 ;  /* 0x3ff000000e0a742b */ /* 0x001fd00000000110 */
[----:B------:R-:W-:-:S08]  /*12d0*/  DFMA R10, R10, R10, R10 ;  /* 0x0000000a0a0a722b */ /* 0x000fd0000000000a */
[----:B------:R-:W-:-:S08]  /*12e0*/  DFMA R16, R16, R10, R16 ;  /* 0x0000000a1010722b */ /* 0x000fd00000000010 */
[----:B------:R-:W-:-:S08]  /*12f0*/  DMUL R10, R12, R16 ;  /* 0x000000100c0a7228 */ /* 0x000fd00000000000 */
[----:B------:R-:W-:-:S08]  /*1300*/  DFMA R10, R12, R16, R10 ;  /* 0x000000100c0a722b */ /* 0x000fd0000000000a */
[----:B------:R-:W-:-:S08]  /*1310*/  DMUL R24, R10, R10 ;  /* 0x0000000a0a187228 */ /* 0x000fd00000000000 */
        /* <DEDUP_REMOVED lines=11> */
[----:B------:R-:W-:Y:S01]  /*13d0*/  UMOV UR5, 0x3f624924 ;  /* 0x3f62492400057882 */ /* 0x000fe20000000000 */
[----:B------:R-:W-:-:S05]  /*13e0*/  DADD R14, R12, -R10 ;  /* 0x000000000c0e7229 */ /* 0x000fca000000080a */
[----:B------:R-:W-:Y:S01]  /*13f0*/  DFMA R22, R24, R22, UR4 ;  /* 0x0000000418167e2b */ /* 0x000fe20008000016 */
[----:B------:R-:W-:Y:S01]  /*1400*/  UMOV UR4, 0x99999dfb ;  /* 0x99999dfb00047882 */ /* 0x000fe20000000000 */
[----:B------:R-:W-:Y:S01]  /*1410*/  UMOV UR5, 0x3f899999 ;  /* 0x3f89999900057882 */ /* 0x000fe20000000000 */
[----:B------:R-:W-:-:S05]  /*1420*/  DADD R14, R14, R14 ;  /* 0x000000000e0e7229 */ /* 0x000fca000000000e */
[----:B------:R-:W-:Y:S01]  /*1430*/  DFMA R22, R24, R22, UR4 ;  /* 0x0000000418167e2b */ /* 0x000fe20008000016 */
[----:B------:R-:W-:Y:S01]  /*1440*/  UMOV UR4, 0x55555555 ;  /* 0x5555555500047882 */ /* 0x000fe20000000000 */
[----:B------:R-:W-:Y:S01]  /*1450*/  UMOV UR5, 0x3fb55555 ;  /* 0x3fb5555500057882 */ /* 0x000fe20000000000 */
[----:B------:R-:W-:-:S05]  /*1460*/  DFMA R14, R12, -R10, R14 ;  /* 0x8000000a0c0e722b */ /* 0x000fca000000000e */
[----:B------:R-:W-:-:S03]  /*1470*/  DFMA R12, R24, R22, UR4 ;  /* 0x00000004180c7e2b */ /* 0x000fc60008000016 */
[----:B------:R-:W-:Y:S02]  /*1480*/  DMUL R14, R16, R14 ;  /* 0x0000000e100e7228 */ /* 0x000fe40000000000 */
[----:B------:R-:W-:-:S03]  /*1490*/  DMUL R16, R10, R10 ;  /* 0x0000000a0a107228 */ /* 0x000fc60000000000 */
[----:B------:R-:W-:Y:S01]  /*14a0*/  DADD R18, -R12, UR4 ;  /* 0x000000040c127e29 */ /* 0x000fe20008000100 */
[----:B------:R-:W-:Y:S01]  /*14b0*/  UMOV UR4, 0xb9e7b0 ;  /* 0x00b9e7b000047882 */ /* 0x000fe20000000000 */
[----:B------:R-:W-:-:S03]  /*14c0*/  UMOV UR5, 0x3c46a4cb ;  /* 0x3c46a4cb00057882 */ /* 0x000fc60000000000 */
[----:B------:R-:W-:-:S03]  /*14d0*/  DFMA R20, R10, R10, -R16 ;  /* 0x0000000a0a14722b */ /* 0x000fc60000000810 */
[----:B------:R-:W-:Y:S02]  /*14e0*/  DFMA R18, R24, R22, R18 ;  /* 0x000000161812722b */ /* 0x000fe40000000012 */
[----:B------:R-:W-:Y:S01]  /*14f0*/  DMUL R24, R10, R16 ;  /* 0x000000100a187228 */ /* 0x000fe20000000000 */
[----:B------:R-:W-:Y:S02]  /*1500*/  VIADD R23, R15, 0x100000 ;  /* 0x001000000f177836 */ /* 0x000fe40000000000 */
[----:B------:R-:W-:-:S03]  /*1510*/  IMAD.MOV.U32 R22, RZ, RZ, R14 ;  /* 0x000000ffff167224 */ /* 0x000fc600078e000e */
[----:B------:R-:W-:Y:S01]  /*1520*/  DADD R18, R18, -UR4 ;  /* 0x8000000412127e29 */ /* 0x000fe20008000000 */
[----:B------:R-:W-:Y:S01]  /*1530*/  UMOV UR4, 0x80000000 ;  /* 0x8000000000047882 */ /* 0x000fe20000000000 */
[----:B------:R-:W-:Y:S01]  /*1540*/  UMOV UR5, 0x43300000 ;  /* 0x4330000000057882 */ /* 0x000fe20000000000 */
[C---:B------:R-:W-:Y:S02]  /*1550*/  DFMA R22, R10.reuse, R22, R20 ;  /* 0x000000160a16722b */ /* 0x040fe40000000014 */
[----:B------:R-:W-:-:S08]  /*1560*/  DFMA R20, R10, R16, -R24 ;  /* 0x000000100a14722b */ /* 0x000fd00000000818 */
[----:B------:R-:W-:Y:S02]  /*1570*/  DFMA R20, R14, R16, R20 ;  /* 0x000000100e14722b */ /* 0x000fe40000000014 */
[----:B------:R-:W-:-:S06]  /*1580*/  DADD R16, R12, R18 ;  /* 0x000000000c107229 */ /* 0x000fcc0000000012 */
[----:B------:R-:W-:Y:S02]  /*1590*/  DFMA R20, R10, R22, R20 ;  /* 0x000000160a14722b */ /* 0x000fe40000000014 */
[----:B------:R-:W-:Y:S02]  /*15a0*/  DADD R22, R12, -R16 ;  /* 0x000000000c167229 */ /* 0x000fe40000000810 */
[----:B------:R-:W-:-:S06]  /*15b0*/  DMUL R12, R16, R24 ;  /* 0x00000018100c7228 */ /* 0x000fcc0000000000 */
[----:B------:R-:W-:Y:S02]  /*15c0*/  DADD R22, R18, R22 ;  /* 0x0000000012167229 */ /* 0x000fe40000000016 */
[----:B------:R-:W-:-:S08]  /*15d0*/  DFMA R18, R16, R24, -R12 ;  /* 0x000000181012722b */ /* 0x000fd0000000080c */
[----:B------:R-:W-:-:S08]  /*15e0*/  DFMA R18, R16, R20, R18 ;  /* 0x000000141012722b */ /* 0x000fd00000000012 */
[----:B------:R-:W-:-:S08]  /*15f0*/  DFMA R22, R22, R24, R18 ;  /* 0x000000181616722b */ /* 0x000fd00000000012 */
[----:B------:R-:W-:-:S08]  /*1600*/  DADD R18, R12, R22 ;  /* 0x000000000c127229 */ /* 0x000fd00000000016 */
[--C-:B------:R-:W-:Y:S02]  /*1610*/  DADD R16, R10, R18.reuse ;  /* 0x000000000a107229 */ /* 0x100fe40000000012 */
[----:B------:R-:W-:-:S06]  /*1620*/  DADD R12, R12, -R18 ;  /* 0x000000000c0c7229 */ /* 0x000fcc0000000812 */
[----:B------:R-:W-:Y:S02]  /*1630*/  DADD R10, R10, -R16 ;  /* 0x000000000a0a7229 */ /* 0x000fe40000000810 */
[----:B------:R-:W-:-:S06]  /*1640*/  DADD R12, R22, R12 ;  /* 0x00000000160c7229 */ /* 0x000fcc000000000c */
[----:B------:R-:W-:-:S08]  /*1650*/  DADD R10, R18, R10 ;  /* 0x00000000120a7229 */ /* 0x000fd0000000000a */
[----:B------:R-:W-:-:S08]  /*1660*/  DADD R10, R12, R10 ;  /* 0x000000000c0a7229 */ /* 0x000fd0000000000a */
[----:B------:R-:W-:Y:S01]  /*1670*/  DADD R14, R14, R10 ;  /* 0x000000000e0e7229 */ /* 0x000fe2000000000a */
[----:B------:R-:W-:Y:S01]  /*1680*/  LOP3.LUT R10, R9, 0x80000000, RZ, 0x3c, !PT ;  /* 0x80000000090a7812 */ /* 0x000fe200078e3cff */
[----:B------:R-:W-:-:S06]  /*1690*/  IMAD.MOV.U32 R11, RZ, RZ, 0x43300000 ;  /* 0x43300000ff0b7424 */ /* 0x000fcc00078e00ff */
[----:B------:R-:W-:Y:S02]  /*16a0*/  DADD R12, R16, R14 ;  /* 0x00000000100c7229 */ /* 0x000fe4000000000e */
[----:B------:R-:W-:Y:S01]  /*16b0*/  DADD R10, R10, -UR4 ;  /* 0x800000040a0a7e29 */ /* 0x000fe20008000000 */
[----:B------:R-:W-:Y:S01]  /*16c0*/  UMOV UR4, 0xfefa39ef ;  /* 0xfefa39ef00047882 */ /* 0x000fe20000000000 */
[----:B------:R-:W-:-:S04]  /*16d0*/  UMOV UR5, 0x3fe62e42 ;  /* 0x3fe62e4200057882 */ /* 0x000fc80000000000 */
[--C-:B------:R-:W-:Y:S02]  /*16e0*/  DADD R16, R16, -R12.reuse ;  /* 0x0000000010107229 */ /* 0x100fe4000000080c */
[----:B------:R-:W-:-:S06]  /*16f0*/  DFMA R8, R10, UR4, R12 ;  /* 0x000000040a087c2b */ /* 0x000fcc000800000c */
[----:B------:R-:W-:Y:S02]  /*1700*/  DADD R16, R14, R16 ;  /* 0x000000000e107229 */ /* 0x000fe40000000010 */
[----:B------:R-:W-:-:S08]  /*1710*/  DFMA R18, R10, -UR4, R8 ;  /* 0x800000040a127c2b */ /* 0x000fd00008000008 */
[----:B------:R-:W-:-:S08]  /*1720*/  DADD R18, -R12, R18 ;  /* 0x000000000c127229 */ /* 0x000fd00000000112 */
[----:B------:R-:W-:-:S08]  /*1730*/  DADD R16, R16, -R18 ;  /* 0x0000000010107229 */ /* 0x000fd00000000812 */
[----:B------:R-:W-:-:S08]  /*1740*/  DFMA R16, R10, UR16, R16 ;  /* 0x000000100a107c2b */ /* 0x000fd00008000010 */
[----:B------:R-:W-:-:S08]  /*1750*/  DADD R10, R8, R16 ;  /* 0x00000000080a7229 */ /* 0x000fd00000000010 */
[----:B------:R-:W-:Y:S02]  /*1760*/  DADD R8, R8, -R10 ;  /* 0x0000000008087229 */ /* 0x000fe4000000080a */
[----:B------:R-:W-:-:S06]  /*1770*/  DMUL R12, R10, 2 ;  /* 0x400000000a0c7828 */ /* 0x000fcc0000000000 */
[----:B------:R-:W-:Y:S02]  /*1780*/  DADD R16, R16, R8 ;  /* 0x0000000010107229 */ /* 0x000fe40000000008 */
[----:B------:R-:W-:Y:S01]  /*1790*/  DFMA R10, R10, 2, -R12 ;  /* 0x400000000a0a782b */ /* 0x000fe2000000080c */
[----:B------:R-:W-:Y:S02]  /*17a0*/  IMAD.MOV.U32 R8, RZ, RZ, 0x652b82fe ;  /* 0x652b82feff087424 */ /* 0x000fe400078e00ff */
[----:B------:R-:W-:-:S05]  /*17b0*/  IMAD.MOV.U32 R9, RZ, RZ, 0x3ff71547 ;  /* 0x3ff71547ff097424 */ /* 0x000fca00078e00ff */
[----:B------:R-:W-:-:S08]  /*17c0*/  DFMA R16, R16, 2, R10 ;  /* 0x400000001010782b */ /* 0x000fd0000000000a */
[----:B------:R-:W-:-:S08]  /*17d0*/  DADD R10, R12, R16 ;  /* 0x000000000c0a7229 */ /* 0x000fd00000000010 */
[----:B------:R-:W-:Y:S02]  /*17e0*/  DFMA R8, R10, R8, 6.75539944105574400000e+15 ;  /* 0x433800000a08742b */ /* 0x000fe40000000008 */
[----:B------:R-:W-:Y:S01]  /*17f0*/  FSETP.GEU.AND P0, PT, |R11|, 4.1917929649353027344, PT ;  /* 0x4086232b0b00780b */ /* 0x000fe20003f0e200 */
[----:B------:R-:W-:-:S05]  /*1800*/  DADD R12, R12, -R10 ;  /* 0x000000000c0c7229 */ /* 0x000fca000000080a */
[----:B------:R-:W-:-:S03]  /*1810*/  DADD R14, R8, -6.75539944105574400000e+15 ;  /* 0xc3380000080e7429 */ /* 0x000fc60000000000 */
[----:B------:R-:W-:-:S05]  /*1820*/  DADD R16, R16, R12 ;  /* 0x0000000010107229 */ /* 0x000fca000000000c */
        /* <DEDUP_REMOVED lines=34> */
[----:B------:R-:W-:-:S10]  /*1a50*/  DFMA R14, R14, R18, 1 ;  /* 0x3ff000000e0e742b */ /* 0x000fd40000000012 */
[----:B------:R-:W-:Y:S01]  /*1a60*/  IMAD R13, R8, 0x100000, R15 ;  /* 0x00100000080d7824 */ /* 0x000fe200078e020f */
[----:B------:R-:W-:Y:S01]  /*1a70*/  MOV R12, R14 ;  /* 0x0000000e000c7202 */ /* 0x000fe20000000f00 */
[----:B------:R-:W-:Y:S06]  /*1a80*/  @!P0 BRA `(.L_x_33) ;  /* 0x0000000000308947 */ /* 0x000fec0003800000 */
[----:B------:R-:W-:Y:S01]  /*1a90*/  FSETP.GEU.AND P1, PT, |R11|, 4.2275390625, PT ;  /* 0x408748000b00780b */ /* 0x000fe20003f2e200 */
[C---:B------:R-:W-:Y:S02]  /*1aa0*/  DADD R12, R10.reuse, +INF ;  /* 0x7ff000000a0c7429 */ /* 0x040fe40000000000 */
[----:B------:R-:W-:-:S08]  /*1ab0*/  DSETP.GEU.AND P0, PT, R10, RZ, PT ;  /* 0x000000ff0a00722a */ /* 0x000fd00003f0e000 */
[----:B------:R-:W-:Y:S02]  /*1ac0*/  FSEL R12, R12, RZ, P0 ;  /* 0x000000ff0c0c7208 */ /* 0x000fe40000000000 */
[----:B------:R-:W-:Y:S02]  /*1ad0*/  @!P1 LEA.HI R9, R8, R8, RZ, 0x1 ;  /* 0x0000000808099211 */ /* 0x000fe400078f08ff */
[----:B------:R-:W-:Y:S02]  /*1ae0*/  FSEL R13, R13, RZ, P0 ;  /* 0x000000ff0d0d7208 */ /* 0x000fe40000000000 */
[----:B------:R-:W-:-:S05]  /*1af0*/  @!P1 SHF.R.S32.HI R9, RZ, 0x1, R9 ;  /* 0x00000001ff099819 */ /* 0x000fca0000011409 */
[----:B------:R-:W-:Y:S02]  /*1b00*/  @!P1 IMAD.IADD R8, R8, 0x1, -R9 ;  /* 0x0000000108089824 */ /* 0x000fe400078e0a09 */
[----:B------:R-:W-:-:S03]  /*1b10*/  @!P1 IMAD R15, R9, 0x100000, R15 ;  /* 0x00100000090f9824 */ /* 0x000fc600078e020f */
[----:B------:R-:W-:Y:S01]  /*1b20*/  @!P1 LEA R9, R8, 0x3ff00000, 0x14 ;  /* 0x3ff0000008099811 */ /* 0x000fe200078ea0ff */
[----:B------:R-:W-:-:S06]  /*1b30*/  @!P1 IMAD.MOV.U32 R8, RZ, RZ, RZ ;  /* 0x000000ffff089224 */ /* 0x000fcc00078e00ff */
[----:B------:R-:W-:-:S11]  /*1b40*/  @!P1 DMUL R12, R14, R8 ;  /* 0x000000080e0c9228 */ /* 0x000fd60000000000 */
.L_x_33:
[----:B------:R-:W-:Y:S01]  /*1b50*/  DFMA R16, R16, R12, R12 ;  /* 0x0000000c1010722b */ /* 0x000fe2000000000c */
[----:B------:R-:W-:Y:S01]  /*1b60*/  IMAD.MOV.U32 R8, RZ, RZ, R0 ;  /* 0x000000ffff087224 */ /* 0x000fe200078e0000 */
[----:B------:R-:W-:Y:S01]  /*1b70*/  DSETP.NEU.AND P0, PT, |R12|, +INF , PT ;  /* 0x7ff000000c00742a */ /* 0x000fe20003f0d200 */
[----:B------:R-:W-:-:S07]  /*1b80*/  IMAD.MOV.U32 R9, RZ, RZ, 0x0 ;  /* 0x00000000ff097424 */ /* 0x000fce00078e00ff */
[----:B------:R-:W-:Y:S02]  /*1b90*/  FSEL R10, R12, R16, !P0 ;  /* 0x000000100c0a7208 */ /* 0x000fe40004000000 */
[----:B------:R-:W-:Y:S01]  /*1ba0*/  FSEL R12, R13, R17, !P0 ;  /* 0x000000110d0c7208 */ /* 0x000fe20004000000 */
[----:B------:R-:W-:Y:S06]  /*1bb0*/  RET.REL.NODEC R8 `(_Z14cuGradientFuncPdS_ll) ;  /* 0xffffffe408107950 */ /* 0x000fec0003c3ffff */
.L_x_34:
        /* <DEDUP_REMOVED lines=12> */
.L_x_70:


//--------------------- .text._Z13cuDivideByVecPdS_S_ll --------------------------
	.section	.text._Z13cuDivideByVecPdS_S_ll,"ax",@progbits
	.align	128
        .global         _Z13cuDivideByVecPdS_S_ll
        .type           _Z13cuDivideByVecPdS_S_ll,@function
        .size           _Z13cuDivideByVecPdS_S_ll,(.L_x_72 - _Z13cuDivideByVecPdS_S_ll)
        .other          _Z13cuDivideByVecPdS_S_ll,@"STO_CUDA_ENTRY STV_DEFAULT"
_Z13cuDivideByVecPdS_S_ll:
.text._Z13cuDivideByVecPdS_S_ll:
        /* <DEDUP_REMOVED lines=12> */
[----:B------:R-:W-:Y:S01]  /*00c0*/  BSSY.RECONVERGENT B0, `(.L_x_35) ;  /* 0x000004b000007945 */ /* 0x000fe20003800200 */
[----:B------:R-:W-:Y:S01]  /*00d0*/  IMAD.MOV.U32 R9, RZ, RZ, R2 ;  /* 0x000000ffff097224 */ /* 0x000fe200078e0002 */
[----:B------:R-:W0:Y:S01]  /*00e0*/  LDCU.64 UR6, c[0x0][0x358] ;  /* 0x00006b00ff0677ac */ /* 0x000e220008000a00 */
[----:B------:R-:W-:Y:S01]  /*00f0*/  IMAD.MOV.U32 R8, RZ, RZ, R11 ;  /* 0x000000ffff087224 */ /* 0x000fe200078e000b */
[----:B------:R-:W1:Y:S01]  /*0100*/  LDCU UR10, c[0x0][0x3a4] ;  /* 0x00007480ff0a77ac */ /* 0x000e620008000800 */
[----:B------:R-:W2:Y:S01]  /*0110*/  LDCU UR11, c[0x0][0x3a0] ;  /* 0x00007400ff0b77ac */ /* 0x000ea20008000800 */
[----:B------:R-:W3:Y:S01]  /*0120*/  LDCU.64 UR18, c[0x0][0x398] ;  /* 0x00007300ff1277ac */ /* 0x000ee20008000a00 */
[----:B------:R-:W4:Y:S01]  /*0130*/  LDCU.64 UR8, c[0x0][0x388] ;  /* 0x00007100ff0877ac */ /* 0x000f220008000a00 */
[----:B------:R-:W0:Y:S01]  /*0140*/  LDCU.64 UR12, c[0x0][0x390] ;  /* 0x00007200ff0c77ac */ /* 0x000e220008000a00 */
[----:B------:R-:W0:Y:S02]  /*0150*/  LDCU.64 UR14, c[0x0][0x380] ;  /* 0x00007000ff0e77ac */ /* 0x000e240008000a00 */
.L_x_41:
[C---:B------:R-:W-:Y:S01]  /*0160*/  IMAD.SHL.U32 R10, R8.reuse, 0x8, RZ ;  /* 0x00000008080a7824 */ /* 0x040fe200078e00ff */
[----:B------:R-:W-:-:S04]  /*0170*/  SHF.L.U64.HI R21, R8, 0x3, R9 ;  /* 0x0000000308157819 */ /* 0x000fc80000010209 */
[----:B----4-:R-:W-:-:S04]  /*0180*/  IADD3 R6, P0, PT, R10, UR8, RZ ;  /* 0x000000080a067c10 */ /* 0x010fc8000ff1e0ff */
[----:B------:R-:W-:-:S06]  /*0190*/  IADD3.X R7, PT, PT, R21, UR9, RZ, P0, !PT ;  /* 0x0000000915077c10 */ /* 0x000fcc00087fe4ff */
[----:B0-----:R-:W5:Y:S01]  /*01a0*/  LDG.E.64 R6, desc[UR6][R6.64] ;  /* 0x0000000606067981 */ /* 0x001f62000c1e1b00 */
[----:B-1----:R-:W-:Y:S01]  /*01b0*/  LOP3.LUT R2, R9, UR10, RZ, 0xfc, !PT ;  /* 0x0000000a09027c12 */ /* 0x002fe2000f8efcff */
[----:B------:R-:W-:Y:S03]  /*01c0*/  BSSY.RECONVERGENT B1, `(.L_x_36) ;  /* 0x000001c000017945 */ /* 0x000fe60003800200 */
[----:B------:R-:W-:-:S13]  /*01d0*/  ISETP.NE.U32.AND P0, PT, R2, RZ, PT ;  /* 0x000000ff0200720c */ /* 0x000fda0003f05070 */
[----:B------:R-:W-:Y:S05]  /*01e0*/  @P0 BRA `(.L_x_37) ;  /* 0x0000000000500947 */ /* 0x000fea0003800000 */
[----:B--2---:R-:W0:Y:S01]  /*01f0*/  I2F.U32.RP R4, UR11 ;  /* 0x0000000b00047d06 */ /* 0x004e220008209000 */
        /* <DEDUP_REMOVED lines=16> */
[----:B------:R-:W-:Y:S01]  /*0300*/  @P1 VIADD R2, R2, 0x1 ;  /* 0x0000000102021836 */ /* 0x000fe20000000000 */
[----:B------:R-:W-:Y:S01]  /*0310*/  @!P2 LOP3.LUT R2, RZ, UR11, RZ, 0x33, !PT ;  /* 0x0000000bff02ac12 */ /* 0x000fe2000f8e33ff */
[----:B------:R-:W-:Y:S06]  /*0320*/  BRA `(.L_x_38) ;  /* 0x0000000000147947 */ /* 0x000fec0003800000 */
.L_x_37:
[----:B------:R-:W-:Y:S01]  /*0330*/  IMAD.MOV.U32 R3, RZ, RZ, R9 ;  /* 0x000000ffff037224 */ /* 0x000fe200078e0009 */
[----:B------:R-:W-:-:S07]  /*0340*/  MOV R2, 0x360 ;  /* 0x0000036000027802 */ /* 0x000fce0000000f00 */
[----:B--23-5:R-:W-:Y:S05]  /*0350*/  CALL.REL.NOINC `($__internal_3_$__cuda_sm20_div_s64) ;  /* 0x0000000800047944 */ /* 0x02cfea0003c00000 */
[----:B------:R-:W-:Y:S02]  /*0360*/  IMAD.MOV.U32 R2, RZ, RZ, R4 ;  /* 0x000000ffff027224 */ /* 0x000fe400078e0004 */
[----:B------:R-:W-:-:S07]  /*0370*/  IMAD.MOV.U32 R3, RZ, RZ, R5 ;  /* 0x000000ffff037224 */ /* 0x000fce00078e0005 */
.L_x_38:
[----:B---3--:R-:W-:Y:S05]  /*0380*/  BSYNC.RECONVERGENT B1 ;  /* 0x0000000000017941 */ /* 0x008fea0003800200 */
.L_x_36:
[----:B------:R-:W-:-:S04]  /*0390*/  LEA R22, P0, R2, UR12, 0x3 ;  /* 0x0000000c02167c11 */ /* 0x000fc8000f8018ff */
[----:B------:R-:W-:-:S06]  /*03a0*/  LEA.HI.X R23, R2, UR13, R3, 0x3, P0 ;  /* 0x0000000d02177c11 */ /* 0x000fcc00080f1c03 */
[----:B------:R-:W2:Y:S01]  /*03b0*/  LDG.E.64 R22, desc[UR6][R22.64] ;  /* 0x0000000616167981 */ /* 0x000ea2000c1e1b00 */
[----:B------:R-:W-:Y:S01]  /*03c0*/  IMAD.MOV.U32 R2, RZ, RZ, 0x1 ;  /* 0x00000001ff027424 */ /* 0x000fe200078e00ff */
[----:B-----5:R-:W-:Y:S01]  /*03d0*/  FSETP.GEU.AND P1, PT, |R7|, 6.5827683646048100446e-37, PT ;  /* 0x036000000700780b */ /* 0x020fe20003f2e200 */
[----:B------:R-:W-:Y:S01]  /*03e0*/  BSSY.RECONVERGENT B1, `(.L_x_39) ;  /* 0x000000f000017945 */ /* 0x000fe20003800200 */
[----:B--2---:R-:W0:Y:S03]  /*03f0*/  MUFU.RCP64H R3, R23 ;  /* 0x0000001700037308 */ /* 0x004e260000001800 */
[----:B0-----:R-:W-:-:S08]  /*0400*/  DFMA R4, -R22, R2, 1 ;  /* 0x3ff000001604742b */ /* 0x001fd00000000102 */
[----:B------:R-:W-:-:S08]  /*0410*/  DFMA R4, R4, R4, R4 ;  /* 0x000000040404722b */ /* 0x000fd00000000004 */
[----:B------:R-:W-:-:S08]  /*0420*/  DFMA R4, R2, R4, R2 ;  /* 0x000000040204722b */ /* 0x000fd00000000002 */
[----:B------:R-:W-:-:S08]  /*0430*/  DFMA R2, -R22, R4, 1 ;  /* 0x3ff000001602742b */ /* 0x000fd00000000104 */
[----:B------:R-:W-:-:S08]  /*0440*/  DFMA R2, R4, R2, R4 ;  /* 0x000000020402722b */ /* 0x000fd00000000004 */
[----:B------:R-:W-:-:S08]  /*0450*/  DMUL R4, R6, R2 ;  /* 0x0000000206047228 */ /* 0x000fd00000000000 */
[----:B------:R-:W-:-:S08]  /*0460*/  DFMA R8, -R22, R4, R6 ;  /* 0x000000041608722b */ /* 0x000fd00000000106 */
[----:B------:R-:W-:-:S10]  /*0470*/  DFMA R2, R2, R8, R4 ;  /* 0x000000080202722b */ /* 0x000fd40000000004 */
[----:B------:R-:W-:-:S05]  /*0480*/  FFMA R4, RZ, R23, R3 ;  /* 0x00000017ff047223 */ /* 0x000fca0000000003 */
[----:B------:R-:W-:-:S13]  /*0490*/  FSETP.GT.AND P0, PT, |R4|, 1.469367938527859385e-39, PT ;  /* 0x001000000400780b */ /* 0x000fda0003f04200 */
[----:B------:R-:W-:Y:S05]  /*04a0*/  @P0 BRA P1, `(.L_x_40) ;  /* 0x0000000000080947 */ /* 0x000fea0000800000 */
[----:B------:R-:W-:-:S07]  /*04b0*/  MOV R18, 0x4d0 ;  /* 0x000004d000127802 */ /* 0x000fce0000000f00 */
[----:B------:R-:W-:Y:S05]  /*04c0*/  CALL.REL.NOINC `($__internal_2_$__cuda_sm20_div_rn_f64_full) ;  /* 0x0000000000307944 */ /* 0x000fea0003c00000 */
.L_x_40:
[----:B------:R-:W-:Y:S05]  /*04d0*/  BSYNC.RECONVERGENT B1 ;  /* 0x0000000000017941 */ /* 0x000fea0003800200 */
.L_x_39:
[----:B------:R-:W-:Y:S01]  /*04e0*/  IADD3 R4, P0, PT, R10, UR14, RZ ;  /* 0x0000000e0a047c10 */ /* 0x000fe2000ff1e0ff */
[----:B------:R-:W-:-:S03]  /*04f0*/  IMAD.IADD R8, R0, 0x1, R11 ;  /* 0x0000000100087824 */ /* 0x000fc600078e020b */
[----:B------:R-:W-:Y:S01]  /*0500*/  IADD3.X R5, PT, PT, R21, UR15, RZ, P0, !PT ;  /* 0x0000000f15057c10 */ /* 0x000fe200087fe4ff */
[--C-:B------:R-:W-:Y:S01]  /*0510*/  IMAD.MOV.U32 R11, RZ, RZ, R8.reuse ;  /* 0x000000ffff0b7224 */ /* 0x100fe200078e0008 */
[----:B------:R-:W-:Y:S02]  /*0520*/  ISETP.GE.U32.AND P0, PT, R8, UR18, PT ;  /* 0x0000001208007c0c */ /* 0x000fe4000bf06070 */
[----:B------:R-:W-:Y:S01]  /*0530*/  SHF.R.S32.HI R9, RZ, 0x1f, R8 ;  /* 0x0000001fff097819 */ /* 0x000fe20000011408 */
[----:B------:R0:W-:Y:S03]  /*0540*/  STG.E.64 desc[UR6][R4.64], R2 ;  /* 0x0000000204007986 */ /* 0x0001e6000c101b06 */
[----:B------:R-:W-:-:S13]  /*0550*/  ISETP.GE.AND.EX P0, PT, R9, UR19, PT, P0 ;  /* 0x0000001309007c0c */ /* 0x000fda000bf06300 */
[----:B0-----:R-:W-:Y:S05]  /*0560*/  @!P0 BRA `(.L_x_41) ;  /* 0xfffffff800fc8947 */ /* 0x001fea000383ffff */
[----:B------:R-:W-:Y:S05]  /*0570*/  BSYNC.RECONVERGENT B0 ;  /* 0x0000000000007941 */ /* 0x000fea0003800200 */
.L_x_35:
[----:B------:R-:W-:Y:S05]  /*0580*/  EXIT ;  /* 0x000000000000794d */ /* 0x000fea0003800000 */
        .weak           $__internal_2_$__cuda_sm20_div_rn_f64_full
        .type           $__internal_2_$__cuda_sm20_div_rn_f64_full,@function
        .size           $__internal_2_$__cuda_sm20_div_rn_f64_full,($__internal_3_$__cuda_sm20_div_s64 - $__internal_2_$__cuda_sm20_div_rn_f64_full)
$__internal_2_$__cuda_sm20_div_rn_f64_full:
[C---:B------:R-:W-:Y:S01]  /*0590*/  FSETP.GEU.AND P0, PT, |R23|.reuse, 1.469367938527859385e-39, PT ;  /* 0x001000001700780b */ /* 0x040fe20003f0e200 */
[--C-:B------:R-:W-:Y:S01]  /*05a0*/  IMAD.MOV.U32 R4, RZ, RZ, R22.reuse ;  /* 0x000000ffff047224 */ /* 0x100fe200078e0016 */
[----:B------:R-:W-:Y:S01]  /*05b0*/  LOP3.LUT R2, R23, 0x800fffff, RZ, 0xc0, !PT ;  /* 0x800fffff17027812 */ /* 0x000fe200078ec0ff */
[----:B------:R-:W-:Y:S01]  /*05c0*/  IMAD.MOV.U32 R5, RZ, RZ, R23 ;  /* 0x000000ffff057224 */ /* 0x000fe200078e0017 */
[C---:B------:R-:W-:Y:S01]  /*05d0*/  FSETP.GEU.AND P2, PT, |R7|.reuse, 1.469367938527859385e-39, PT ;  /* 0x001000000700780b */ /* 0x040fe20003f4e200 */
[----:B------:R-:W-:Y:S01]  /*05e0*/  IMAD.MOV.U32 R12, RZ, RZ, 0x1 ;  /* 0x00000001ff0c7424 */ /* 0x000fe200078e00ff */
[----:B------:R-:W-:Y:S01]  /*05f0*/  LOP3.LUT R3, R2, 0x3ff00000, RZ, 0xfc, !PT ;  /* 0x3ff0000002037812 */ /* 0x000fe200078efcff */
[----:B------:R-:W-:Y:S01]  /*0600*/  IMAD.MOV.U32 R2, RZ, RZ, R22 ;  /* 0x000000ffff027224 */ /* 0x000fe200078e0016 */
[----:B------:R-:W-:Y:S01]  /*0610*/  LOP3.LUT R19, R7, 0x7ff00000, RZ, 0xc0, !PT ;  /* 0x7ff0000007137812 */ /* 0x000fe200078ec0ff */
[----:B------:R-:W-:Y:S01]  /*0620*/  IMAD.MOV.U32 R20, RZ, RZ, 0x1ca00000 ;  /* 0x1ca00000ff147424 */ /* 0x000fe200078e00ff */
[----:B------:R-:W-:Y:S01]  /*0630*/  LOP3.LUT R22, R23, 0x7ff00000, RZ, 0xc0, !PT ;  /* 0x7ff0000017167812 */ /* 0x000fe200078ec0ff */
[----:B------:R-:W-:Y:S02]  /*0640*/  BSSY.RECONVERGENT B2, `(.L_x_42) ;  /* 0x000004e000027945 */ /* 0x000fe40003800200 */
[----:B------:R-:W-:Y:S01]  /*0650*/  @!P0 DMUL R2, R4, 8.98846567431157953865e+307 ;  /* 0x7fe0000004028828 */ /* 0x000fe20000000000 */
[----:B------:R-:W-:Y:S01]  /*0660*/  ISETP.GE.U32.AND P1, PT, R19, R22, PT ;  /* 0x000000161300720c */ /* 0x000fe20003f26070 */
[----:B------:R-:W-:-:S02]  /*0670*/  IMAD.MOV.U32 R23, RZ, RZ, R19 ;  /* 0x000000ffff177224 */ /* 0x000fc400078e0013 */
[----:B------:R-:W-:Y:S02]  /*0680*/  @!P2 LOP3.LUT R14, R5, 0x7ff00000, RZ, 0xc0, !PT ;  /* 0x7ff00000050ea812 */ /* 0x000fe400078ec0ff */
[----:B------:R-:W0:Y:S02]  /*0690*/  MUFU.RCP64H R13, R3 ;  /* 0x00000003000d7308 */ /* 0x000e240000001800 */
[----:B------:R-:W-:Y:S02]  /*06a0*/  @!P2 ISETP.GE.U32.AND P3, PT, R19, R14, PT ;  /* 0x0000000e1300a20c */ /* 0x000fe40003f66070 */
[----:B------:R-:W-:Y:S02]  /*06b0*/  @!P0 LOP3.LUT R22, R3, 0x7ff00000, RZ, 0xc0, !PT ;  /* 0x7ff0000003168812 */ /* 0x000fe400078ec0ff */
[----:B------:R-:W-:-:S03]  /*06c0*/  @!P2 SEL R15, R20, 0x63400000, !P3 ;  /* 0x63400000140fa807 */ /* 0x000fc60005800000 */
[----:B------:R-:W-:Y:S01]  /*06d0*/  VIADD R25, R22, 0xffffffff ;  /* 0xffffffff16197836 */ /* 0x000fe20000000000 */
[----:B------:R-:W-:-:S04]  /*06e0*/  @!P2 LOP3.LUT R16, R15, 0x80000000, R7, 0xf8, !PT ;  /* 0x800000000f10a812 */ /* 0x000fc800078ef807 */
[----:B------:R-:W-:Y:S01]  /*06f0*/  @!P2 LOP3.LUT R17, R16, 0x100000, RZ, 0xfc, !PT ;  /* 0x001000001011a812 */ /* 0x000fe200078efcff */
[----:B------:R-:W-:Y:S01]  /*0700*/  @!P2 IMAD.MOV.U32 R16, RZ, RZ, RZ ;  /* 0x000000ffff10a224 */ /* 0x000fe200078e00ff */
[----:B0-----:R-:W-:-:S08]  /*0710*/  DFMA R8, R12, -R2, 1 ;  /* 0x3ff000000c08742b */ /* 0x001fd00000000802 */
[----:B------:R-:W-:-:S08]  /*0720*/  DFMA R8, R8, R8, R8 ;  /* 0x000000080808722b */ /* 0x000fd00000000008 */
[----:B------:R-:W-:Y:S01]  /*0730*/  DFMA R12, R12, R8, R12 ;  /* 0x000000080c0c722b */ /* 0x000fe2000000000c */
[----:B------:R-:W-:Y:S01]  /*0740*/  SEL R9, R20, 0x63400000, !P1 ;  /* 0x6340000014097807 */ /* 0x000fe20004800000 */
[----:B------:R-:W-:-:S03]  /*0750*/  IMAD.MOV.U32 R8, RZ, RZ, R6 ;  /* 0x000000ffff087224 */ /* 0x000fc600078e0006 */
[----:B------:R-:W-:-:S03]  /*0760*/  LOP3.LUT R9, R9, 0x800fffff, R7, 0xf8, !PT ;  /* 0x800fffff09097812 */ /* 0x000fc600078ef807 */
[----:B------:R-:W-:-:S03]  /*0770*/  DFMA R14, R12, -R2, 1 ;  /* 0x3ff000000c0e742b */ /* 0x000fc60000000802 */
[----:B------:R-:W-:-:S05]  /*0780*/  @!P2 DFMA R8, R8, 2, -R16 ;  /* 0x400000000808a82b */ /* 0x000fca0000000810 */
[----:B------:R-:W-:-:S05]  /*0790*/  DFMA R14, R12, R14, R12 ;  /* 0x0000000e0c0e722b */ /* 0x000fca000000000c */
[----:B------:R-:W-:-:S03]  /*07a0*/  @!P2 LOP3.LUT R23, R9, 0x7ff00000, RZ, 0xc0, !PT ;  /* 0x7ff000000917a812 */ /* 0x000fc600078ec0ff */
[----:B------:R-:W-:Y:S02]  /*07b0*/  DMUL R12, R14, R8 ;  /* 0x000000080e0c7228 */ /* 0x000fe40000000000 */
[----:B------:R-:W-:-:S05]  /*07c0*/  VIADD R24, R23, 0xffffffff ;  /* 0xffffffff17187836 */ /* 0x000fca0000000000 */
[----:B------:R-:W-:Y:S01]  /*07d0*/  ISETP.GT.U32.AND P0, PT, R24, 0x7feffffe, PT ;  /* 0x7feffffe1800780c */ /* 0x000fe20003f04070 */
[----:B------:R-:W-:-:S03]  /*07e0*/  DFMA R16, R12, -R2, R8 ;  /* 0x800000020c10722b */ /* 0x000fc60000000008 */
[----:B------:R-:W-:-:S05]  /*07f0*/  ISETP.GT.U32.OR P0, PT, R25, 0x7feffffe, P0 ;  /* 0x7feffffe1900780c */ /* 0x000fca0000704470 */
[----:B------:R-:W-:-:S08]  /*0800*/  DFMA R16, R14, R16, R12 ;  /* 0x000000100e10722b */ /* 0x000fd0000000000c */
[----:B------:R-:W-:Y:S05]  /*0810*/  @P0 BRA `(.L_x_43) ;  /* 0x00000000006c0947 */ /* 0x000fea0003800000 */
[----:B------:R-:W-:-:S04]  /*0820*/  LOP3.LUT R12, R5, 0x7ff00000, RZ, 0xc0, !PT ;  /* 0x7ff00000050c7812 */ /* 0x000fc800078ec0ff */
[CC--:B------:R-:W-:Y:S02]  /*0830*/  VIADDMNMX R6, R19.reuse, -R12.reuse, 0xb9600000, !PT ;  /* 0xb960000013067446 */ /* 0x0c0fe4000780090c */
[----:B------:R-:W-:Y:S02]  /*0840*/  ISETP.GE.U32.AND P0, PT, R19, R12, PT ;  /* 0x0000000c1300720c */ /* 0x000fe40003f06070 */
[----:B------:R-:W-:Y:S02]  /*0850*/  VIMNMX R6, PT, PT, R6, 0x46a00000, PT ;  /* 0x46a0000006067848 */ /* 0x000fe40003fe0100 */
[----:B------:R-:W-:-:S05]  /*0860*/  SEL R7, R20, 0x63400000, !P0 ;  /* 0x6340000014077807 */ /* 0x000fca0004000000 */
[----:B------:R-:W-:Y:S02]  /*0870*/  IMAD.IADD R14, R6, 0x1, -R7 ;  /* 0x00000001060e7824 */ /* 0x000fe400078e0a07 */
[----:B------:R-:W-:Y:S02]  /*0880*/  IMAD.MOV.U32 R6, RZ, RZ, RZ ;  /* 0x000000ffff067224 */ /* 0x000fe400078e00ff */
[----:B------:R-:W-:-:S06]  /*0890*/  VIADD R7, R14, 0x7fe00000 ;  /* 0x7fe000000e077836 */ /* 0x000fcc0000000000 */
[----:B------:R-:W-:-:S10]  /*08a0*/  DMUL R12, R16, R6 ;  /* 0x00000006100c7228 */ /* 0x000fd40000000000 */
[----:B------:R-:W-:-:S13]  /*08b0*/  FSETP.GTU.AND P0, PT, |R13|, 1.469367938527859385e-39, PT ;  /* 0x001000000d00780b */ /* 0x000fda0003f0c200 */
[----:B------:R-:W-:Y:S05]  /*08c0*/  @P0 BRA `(.L_x_44) ;  /* 0x0000000000940947 */ /* 0x000fea0003800000 */
[----:B------:R-:W-:Y:S01]  /*08d0*/  DFMA R2, R16, -R2, R8 ;  /* 0x800000021002722b */ /* 0x000fe20000000008 */
[----:B------:R-:W-:-:S09]  /*08e0*/  IMAD.MOV.U32 R6, RZ, RZ, RZ ;  /* 0x000000ffff067224 */ /* 0x000fd200078e00ff */
[C---:B------:R-:W-:Y:S02]  /*08f0*/  FSETP.NEU.AND P0, PT, R3.reuse, RZ, PT ;  /* 0x000000ff0300720b */ /* 0x040fe40003f0d000 */
[----:B------:R-:W-:-:S04]  /*0900*/  LOP3.LUT R5, R3, 0x80000000, R5, 0x48, !PT ;  /* 0x8000000003057812 */ /* 0x000fc800078e4805 */
[----:B------:R-:W-:-:S07]  /*0910*/  LOP3.LUT R7, R5, R7, RZ, 0xfc, !PT ;  /* 0x0000000705077212 */ /* 0x000fce00078efcff */
[----:B------:R-:W-:Y:S05]  /*0920*/  @!P0 BRA `(.L_x_44) ;  /* 0x00000000007c8947 */ /* 0x000fea0003800000 */
[----:B------:R-:W-:Y:S01]  /*0930*/  IMAD.MOV R3, RZ, RZ, -R14 ;  /* 0x000000ffff037224 */ /* 0x000fe200078e0a0e */
[----:B------:R-:W-:Y:S01]  /*0940*/  DMUL.RP R6, R16, R6 ;  /* 0x0000000610067228 */ /* 0x000fe20000008000 */
[----:B------:R-:W-:-:S06]  /*0950*/  IMAD.MOV.U32 R2, RZ, RZ, RZ ;  /* 0x000000ffff027224 */ /* 0x000fcc00078e00ff */
[----:B------:R-:W-:-:S03]  /*0960*/  DFMA R2, R12, -R2, R16 ;  /* 0x800000020c02722b */ /* 0x000fc60000000010 */
[----:B------:R-:W-:-:S03]  /*0970*/  LOP3.LUT R5, R7, R5, RZ, 0x3c, !PT ;  /* 0x0000000507057212 */ /* 0x000fc600078e3cff */
[----:B------:R-:W-:-:S04]  /*0980*/  IADD3 R2, PT, PT, -R14, -0x43300000, RZ ;  /* 0xbcd000000e027810 */ /* 0x000fc80007ffe1ff */
[----:B------:R-:W-:-:S04]  /*0990*/  FSETP.NEU.AND P0, PT, |R3|, R2, PT ;  /* 0x000000020300720b */ /* 0x000fc80003f0d200 */
[----:B------:R-:W-:Y:S02]  /*09a0*/  FSEL R12, R6, R12, !P0 ;  /* 0x0000000c060c7208 */ /* 0x000fe40004000000 */
[----:B------:R-:W-:Y:S01]  /*09b0*/  FSEL R13, R5, R13, !P0 ;  /* 0x0000000d050d7208 */ /* 0x000fe20004000000 */
[----:B------:R-:W-:Y:S06]  /*09c0*/  BRA `(.L_x_44) ;  /* 0x0000000000547947 */ /* 0x000fec0003800000 */
.L_x_43:
[----:B------:R-:W-:-:S14]  /*09d0*/  DSETP.NAN.AND P0, PT, R6, R6, PT ;  /* 0x000000060600722a */ /* 0x000fdc0003f08000 */
[----:B------:R-:W-:Y:S05]  /*09e0*/  @P0 BRA `(.L_x_45) ;  /* 0x0000000000440947 */ /* 0x000fea0003800000 */
[----:B------:R-:W-:-:S14]  /*09f0*/  DSETP.NAN.AND P0, PT, R4, R4, PT ;  /* 0x000000040400722a */ /* 0x000fdc0003f08000 */
[----:B------:R-:W-:Y:S05]  /*0a00*/  @P0 BRA `(.L_x_46) ;  /* 0x0000000000300947 */ /* 0x000fea0003800000 */
[----:B------:R-:W-:Y:S01]  /*0a10*/  ISETP.NE.AND P0, PT, R23, R22, PT ;  /* 0x000000161700720c */ /* 0x000fe20003f05270 */
[----:B------:R-:W-:Y:S02]  /*0a20*/  IMAD.MOV.U32 R12, RZ, RZ, 0x0 ;  /* 0x00000000ff0c7424 */ /* 0x000fe400078e00ff */
[----:B------:R-:W-:-:S10]  /*0a30*/  IMAD.MOV.U32 R13, RZ, RZ, -0x80000 ;  /* 0xfff80000ff0d7424 */ /* 0x000fd400078e00ff */
[----:B------:R-:W-:Y:S05]  /*0a40*/  @!P0 BRA `(.L_x_44) ;  /* 0x0000000000348947 */ /* 0x000fea0003800000 */
[----:B------:R-:W-:Y:S02]  /*0a50*/  ISETP.NE.AND P0, PT, R23, 0x7ff00000, PT ;  /* 0x7ff000001700780c */ /* 0x000fe40003f05270 */
[----:B------:R-:W-:Y:S02]  /*0a60*/  LOP3.LUT R13, R7, 0x80000000, R5, 0x48, !PT ;  /* 0x80000000070d7812 */ /* 0x000fe400078e4805 */
[----:B------:R-:W-:-:S13]  /*0a70*/  ISETP.EQ.OR P0, PT, R22, RZ, !P0 ;  /* 0x000000ff1600720c */ /* 0x000fda0004702670 */
[----:B------:R-:W-:Y:S01]  /*0a80*/  @P0 LOP3.LUT R2, R13, 0x7ff00000, RZ, 0xfc, !PT ;  /* 0x7ff000000d020812 */ /* 0x000fe200078efcff */
[----:B------:R-:W-:Y:S02]  /*0a90*/  @!P0 IMAD.MOV.U32 R12, RZ, RZ, RZ ;  /* 0x000000ffff0c8224 */ /* 0x000fe400078e00ff */
[----:B------:R-:W-:Y:S02]  /*0aa0*/  @P0 IMAD.MOV.U32 R12, RZ, RZ, RZ ;  /* 0x000000ffff0c0224 */ /* 0x000fe400078e00ff */
[----:B------:R-:W-:Y:S01]  /*0ab0*/  @P0 IMAD.MOV.U32 R13, RZ, RZ, R2 ;  /* 0x000000ffff0d0224 */ /* 0x000fe200078e0002 */
[----:B------:R-:W-:Y:S06]  /*0ac0*/  BRA `(.L_x_44) ;  /* 0x0000000000147947 */ /* 0x000fec0003800000 */
.L_x_46:
[----:B------:R-:W-:Y:S01]  /*0ad0*/  LOP3.LUT R13, R5, 0x80000, RZ, 0xfc, !PT ;  /* 0x00080000050d7812 */ /* 0x000fe200078efcff */
[----:B------:R-:W-:Y:S01]  /*0ae0*/  IMAD.MOV.U32 R12, RZ, RZ, R4 ;  /* 0x000000ffff0c7224 */ /* 0x000fe200078e0004 */
[----:B------:R-:W-:Y:S06]  /*0af0*/  BRA `(.L_x_44) ;  /* 0x0000000000087947 */ /* 0x000fec0003800000 */
.L_x_45:
[----:B------:R-:W-:Y:S01]  /*0b00*/  LOP3.LUT R13, R7, 0x80000, RZ, 0xfc, !PT ;  /* 0x00080000070d7812 */ /* 0x000fe200078efcff */
[----:B------:R-:W-:-:S07]  /*0b10*/  IMAD.MOV.U32 R12, RZ, RZ, R6 ;  /* 0x000000ffff0c7224 */ /* 0x000fce00078e0006 */
.L_x_44:
[----:B------:R-:W-:Y:S05]  /*0b20*/  BSYNC.RECONVERGENT B2 ;  /* 0x0000000000027941 */ /* 0x000fea0003800200 */
.L_x_42:
[----:B------:R-:W-:Y:S02]  /*0b30*/  IMAD.MOV.U32 R19, RZ, RZ, 0x0 ;  /* 0x00000000ff137424 */ /* 0x000fe400078e00ff */
[----:B------:R-:W-:Y:S02]  /*0b40*/  IMAD.MOV.U32 R2, RZ, RZ, R12 ;  /* 0x000000ffff027224 */ /* 0x000fe400078e000c */
[----:B------:R-:W-:Y:S01]  /*0b50*/  IMAD.MOV.U32 R3, RZ, RZ, R13 ;  /* 0x000000ffff037224 */ /* 0x000fe200078e000d */
[----:B------:R-:W-:Y:S06]  /*0b60*/  RET.REL.NODEC R18 `(_Z13cuDivideByVecPdS_S_ll) ;  /* 0xfffffff412247950 */ /* 0x000fec0003c3ffff */
        .weak           $__internal_3_$__cuda_sm20_div_s64
        .type           $__internal_3_$__cuda_sm20_div_s64,@function
        .size           $__internal_3_$__cuda_sm20_div_s64,(.L_x_72 - $__internal_3_$__cuda_sm20_div_s64)
$__internal_3_$__cuda_sm20_div_s64:
        /* <DEDUP_REMOVED lines=21> */
[----:B------:R-:W-:-:S04]  /*0cc0*/  IMAD.HI.U32 R12, P1, R5, R15, R12 ;  /* 0x0000000f050c7227 */ /* 0x000fc8000782000c */
[----:B------:R-:W-:Y:S01]  /*0cd0*/  IMAD.X R9, R9, 0x1, R5, P0 ;  /* 0x0000000109097824 */ /* 0x000fe200000e0605 */
[----:B------:R-:W-:-:S04]  /*0ce0*/  IADD3 R13, P2, PT, R19, R12, RZ ;  /* 0x0000000c130d7210 */ /* 0x000fc80007f5e0ff */
[----:B------:R-:W-:Y:S01]  /*0cf0*/  IADD3.X R9, PT, PT, RZ, RZ, R9, P2, P1 ;  /* 0x000000ffff097210 */ /* 0x000fe200017e2409 */
[----:B------:R-:W-:-:S04]  /*0d00*/  IMAD.WIDE.U32 R4, R13, UR4, RZ ;  /* 0x000000040d047c25 */ /* 0x000fc8000f8e00ff */
[----:B------:R-:W-:Y:S01]  /*0d10*/  IMAD R12, R13, UR5, R5 ;  /* 0x000000050d0c7c24 */ /* 0x000fe2000f8e0205 */
[----:B------:R-:W-:Y:S02]  /*0d20*/  IADD3 R15, P0, PT, RZ, -R4, RZ ;  /* 0x80000004ff0f7210 */ /* 0x000fe40007f1e0ff */
[-C--:B------:R-:W-:Y:S01]  /*0d30*/  IADD3 R5, P4, PT, RZ, -R8.reuse, RZ ;  /* 0x80000008ff057210 */ /* 0x080fe20007f9e0ff */
[----:B------:R-:W-:Y:S02]  /*0d40*/  IMAD R4, R9, UR4, R12 ;  /* 0x0000000409047c24 */ /* 0x000fe4000f8e020c */
[----:B------:R-:W-:Y:S01]  /*0d50*/  IMAD.HI.U32 R12, R13, R15, RZ ;  /* 0x0000000f0d0c7227 */ /* 0x000fe200078e00ff */
[----:B------:R-:W-:-:S03]  /*0d60*/  SEL R8, R5, R8, !P3 ;  /* 0x0000000805087207 */ /* 0x000fc60005800000 */
[----:B------:R-:W-:Y:S02]  /*0d70*/  IMAD.X R4, RZ, RZ, ~R4, P0 ;  /* 0x000000ffff047224 */ /* 0x000fe400000e0e04 */
[----:B------:R-:W-:Y:S02]  /*0d80*/  IMAD.X R14, RZ, RZ, ~R3, P4 ;  /* 0x000000ffff0e7224 */ /* 0x000fe400020e0e03 */
[----:B------:R-:W-:-:S03]  /*0d90*/  IMAD.WIDE.U32 R12, P0, R13, R4, R12 ;  /* 0x000000040d0c7225 */ /* 0x000fc6000780000c */
[----:B------:R-:W-:Y:S01]  /*0da0*/  SEL R14, R14, R3, !P3 ;  /* 0x000000030e0e7207 */ /* 0x000fe20005800000 */
[----:B------:R-:W-:Y:S01]  /*0db0*/  IMAD.MOV.U32 R5, RZ, RZ, RZ ;  /* 0x000000ffff057224 */ /* 0x000fe200078e00ff */
[----:B------:R-:W-:Y:S01]  /*0dc0*/  LOP3.LUT R3, R3, UR17, RZ, 0x3c, !PT ;  /* 0x0000001103037c12 */ /* 0x000fe2000f8e3cff */
[----:B------:R-:W-:-:S04]  /*0dd0*/  IMAD.HI.U32 R13, P1, R9, R15, R12 ;  /* 0x0000000f090d7227 */ /* 0x000fc8000782000c */
[CC--:B------:R-:W-:Y:S02]  /*0de0*/  IMAD R12, R9.reuse, R4.reuse, RZ ;  /* 0x00000004090c7224 */ /* 0x0c0fe400078e02ff */
[----:B------:R-:W-:-:S03]  /*0df0*/  IMAD.HI.U32 R4, R9, R4, RZ ;  /* 0x0000000409047227 */ /* 0x000fc600078e00ff */
[----:B------:R-:W-:Y:S01]  /*0e00*/  IADD3 R13, P2, PT, R12, R13, RZ ;  /* 0x0000000d0c0d7210 */ /* 0x000fe20007f5e0ff */
[----:B------:R-:W-:-:S04]  /*0e10*/  IMAD.X R9, R4, 0x1, R9, P0 ;  /* 0x0000000104097824 */ /* 0x000fc800000e0609 */
        /* <DEDUP_REMOVED lines=19> */
[----:B------:R-:W-:Y:S01]  /*0f50*/  SEL R5, R5, R8, P0 ;  /* 0x0000000805057207 */ /* 0x000fe20000000000 */
[----:B------:R-:W-:Y:S01]  /*0f60*/  IMAD.X R8, RZ, RZ, R9, P2 ;  /* 0x000000ffff087224 */ /* 0x000fe200010e0609 */
        /* <DEDUP_REMOVED lines=8> */
[----:B------:R-:W-:Y:S01]  /*0ff0*/  SEL R4, R4, R13, P0 ;  /* 0x0000000d04047207 */ /* 0x000fe20000000000 */
[----:B------:R-:W-:-:S03]  /*1000*/  IMAD.MOV.U32 R3, RZ, RZ, 0x0 ;  /* 0x00000000ff037424 */ /* 0x000fc600078e00ff */
[----:B------:R-:W-:Y:S02]  /*1010*/  SEL R5, R5, R8, P0 ;  /* 0x0000000805057207 */ /* 0x000fe40000000000 */
[-C--:B------:R-:W-:Y:S02]  /*1020*/  IADD3 R9, P2, PT, RZ, -R4.reuse, RZ ;  /* 0x80000004ff097210 */ /* 0x080fe40007f5e0ff */
[----:B------:R-:W-:Y:S02]  /*1030*/  ISETP.NE.U32.AND P0, PT, RZ, UR16, PT ;  /* 0x00000010ff007c0c */ /* 0x000fe4000bf05070 */
[----:B------:R-:W-:Y:S01]  /*1040*/  SEL R4, R9, R4, !P1 ;  /* 0x0000000409047207 */ /* 0x000fe20004800000 */
[----:B------:R-:W-:Y:S01]  /*1050*/  IMAD.X R8, RZ, RZ, ~R5, P2 ;  /* 0x000000ffff087224 */ /* 0x000fe200010e0e05 */
[----:B------:R-:W-:-:S04]  /*1060*/  ISETP.NE.AND.EX P0, PT, RZ, UR17, PT, P0 ;  /* 0x00000011ff007c0c */ /* 0x000fc8000bf05300 */
[----:B------:R-:W-:Y:S02]  /*1070*/  SEL R5, R8, R5, !P1 ;  /* 0x0000000508057207 */ /* 0x000fe40004800000 */
[----:B------:R-:W-:Y:S02]  /*1080*/  SEL R4, R4, 0xffffffff, P0 ;  /* 0xffffffff04047807 */ /* 0x000fe40000000000 */
[----:B------:R-:W-:Y:S01]  /*1090*/  SEL R5, R5, 0xffffffff, P0 ;  /* 0xffffffff05057807 */ /* 0x000fe20000000000 */
[----:B------:R-:W-:Y:S06]  /*10a0*/  RET.REL.NODEC R2 `(_Z13cuDivideByVecPdS_S_ll) ;  /* 0xffffffec02d47950 */ /* 0x000fec0003c3ffff */
.L_x_47:
        /* <DEDUP_REMOVED lines=13> */
.L_x_72:


//--------------------- .text._Z7cuMinusPdS_S_id  --------------------------
	.section	.text._Z7cuMinusPdS_S_id,"ax",@progbits
	.align	128
        .global         _Z7cuMinusPdS_S_id
        .type           _Z7cuMinusPdS_S_id,@function
        .size           _Z7cuMinusPdS_S_id,(.L_x_77 - _Z7cuMinusPdS_S_id)
        .other          _Z7cuMinusPdS_S_id,@"STO_CUDA_ENTRY STV_DEFAULT"
_Z7cuMinusPdS_S_id:
.text._Z7cuMinusPdS_S_id:
[----:B------:R-:W-:Y:S01]  /*0000*/  LDC R1, c[0x0][0x37c] ;  /* 0x0000df00ff017b82 */ /* 0x000fe20000000800 */
[----:B------:R-:W0:Y:S07]  /*0010*/  S2R R3, SR_TID.X ;  /* 0x0000000000037919 */ /* 0x000e2e0000002100 */
[----:B------:R-:W0:Y:S01]  /*0020*/  S2UR UR4, SR_CTAID.X ;  /* 0x00000000000479c3 */ /* 0x000e220000002500 */
[----:B------:R-:W1:Y:S07]  /*0030*/  LDCU UR6, c[0x0][0x398] ;  /* 0x00007300ff0677ac */ /* 0x000e6e0008000800 */
[----:B------:R-:W0:Y:S01]  /*0040*/  LDC R0, c[0x0][0x360] ;  /* 0x0000d800ff007b82 */ /* 0x000e220000000800 */
[----:B------:R-:W2:Y:S01]  /*0050*/  LDCU UR5, c[0x0][0x370] ;  /* 0x00006e00ff0577ac */ /* 0x000ea20008000800 */
[----:B0-----:R-:W-:-:S02]  /*0060*/  IMAD R3, R0, UR4, R3 ;  /* 0x0000000400037c24 */ /* 0x001fc4000f8e0203 */
[----:B--2---:R-:W-:-:S03]  /*0070*/  IMAD R0, R0, UR5, RZ ;  /* 0x0000000500007c24 */ /* 0x004fc6000f8e02ff */
[----:B-1----:R-:W-:-:S13]  /*0080*/  ISETP.GE.AND P0, PT, R3, UR6, PT ;  /* 0x0000000603007c0c */ /* 0x002fda000bf06270 */
[----:B------:R-:W-:Y:S05]  /*0090*/  @P0 EXIT ;  /* 0x000000000000094d */ /* 0x000fea0003800000 */
[----:B------:R-:W0:Y:S01]  /*00a0*/  LDC.64 R12, c[0x0][0x3a0] ;  /* 0x0000e800ff0c7b82 */ /* 0x000e220000000a00 */
[----:B------:R-:W1:Y:S07]  /*00b0*/  LDCU.64 UR4, c[0x0][0x358] ;  /* 0x00006b00ff0477ac */ /* 0x000e6e0008000a00 */
[----:B------:R-:W2:Y:S08]  /*00c0*/  LDC.64 R16, c[0x0][0x390] ;  /* 0x0000e400ff107b82 */ /* 0x000eb00000000a00 */
[----:B------:R-:W3:Y:S08]  /*00d0*/  LDC.64 R14, c[0x0][0x380] ;  /* 0x0000e000ff0e7b82 */ /* 0x000ef00000000a00 */
[----:B------:R-:W4:Y:S01]  /*00e0*/  LDC.64 R18, c[0x0][0x388] ;  /* 0x0000e200ff127b82 */ /* 0x000f220000000a00 */
[----:B0-----:R-:W-:-:S14]  /*00f0*/  DSETP.NEU.AND P0, PT, R12, 1, PT ;  /* 0x3ff000000c00742a */ /* 0x001fdc0003f0d000 */
[----:B-12---:R-:W-:Y:S05]  /*0100*/  @!P0 BRA `(.L_x_48) ;  /* 0x00000000002c8947 */ /* 0x006fea0003800000 */
.L_x_49:
[----:B------:R-:W-:-:S04]  /*0110*/  IMAD.WIDE R6, R3, 0x8, R16 ;  /* 0x0000000803067825 */ /* 0x000fc800078e0210 */
[C---:B----4-:R-:W-:Y:S02]  /*0120*/  IMAD.WIDE R8, R3.reuse, 0x8, R18 ;  /* 0x0000000803087825 */ /* 0x050fe400078e0212 */
[----:B------:R-:W2:Y:S04]  /*0130*/  LDG.E.64 R6, desc[UR4][R6.64] ;  /* 0x0000000406067981 */ /* 0x000ea8000c1e1b00 */
[----:B------:R-:W2:Y:S01]  /*0140*/  LDG.E.64 R8, desc[UR4][R8.64] ;  /* 0x0000000408087981 */ /* 0x000ea2000c1e1b00 */
[----:B0--3--:R-:W-:Y:S01]  /*0150*/  IMAD.WIDE R4, R3, 0x8, R14 ;  /* 0x0000000803047825 */ /* 0x009fe200078e020e */
[----:B------:R-:W-:-:S04]  /*0160*/  IADD3 R3, PT, PT, R0, R3, RZ ;  /* 0x0000000300037210 */ /* 0x000fc80007ffe0ff */
[----:B------:R-:W-:Y:S01]  /*0170*/  ISETP.GE.AND P0, PT, R3, UR6, PT ;  /* 0x0000000603007c0c */ /* 0x000fe2000bf06270 */
[----:B--2---:R-:W-:-:S07]  /*0180*/  DFMA R10, -R6, R12, R8 ;  /* 0x0000000c060a722b */ /* 0x004fce0000000108 */
[----:B------:R0:W-:Y:S05]  /*0190*/  STG.E.64 desc[UR4][R4.64], R10 ;  /* 0x0000000a04007986 */ /* 0x0001ea000c101b04 */
[----:B------:R-:W-:Y:S05]  /*01a0*/  @!P0 BRA `(.L_x_49) ;  /* 0xfffffffc00d88947 */ /* 0x000fea000383ffff */
[----:B------:R-:W-:Y:S05]  /*01b0*/  EXIT ;  /* 0x000000000000794d */ /* 0x000fea0003800000 */
.L_x_48:
[----:B------:R-:W0:Y:S01]  /*01c0*/  I2F.U32.RP R8, R0 ;  /* 0x0000000000087306 */ /* 0x000e220000209000 */
[----:B------:R-:W-:Y:S01]  /*01d0*/  IADD3 R2, PT, PT, R0, R3, RZ ;  /* 0x0000000300027210 */ /* 0x000fe20007ffe0ff */
[----:B------:R-:W-:Y:S01]  /*01e0*/  BSSY.RECONVERGENT B0, `(.L_x_50) ;  /* 0x000002c000007945 */ /* 0x000fe20003800200 */
[----:B------:R-:W-:Y:S02]  /*01f0*/  IADD3 R9, PT, PT, RZ, -R0, RZ ;  /* 0x80000000ff097210 */ /* 0x000fe40007ffe0ff */
[C---:B------:R-:W-:Y:S02]  /*0200*/  ISETP.GE.AND P0, PT, R2.reuse, UR6, PT ;  /* 0x0000000602007c0c */ /* 0x040fe4000bf06270 */
[----:B------:R-:W-:Y:S02]  /*0210*/  VIMNMX R7, PT, PT, R2, UR6, !PT ;  /* 0x0000000602077c48 */ /* 0x000fe4000ffe0100 */
[----:B------:R-:W-:Y:S02]  /*0220*/  SEL R6, RZ, 0x1, P0 ;  /* 0x00000001ff067807 */ /* 0x000fe40000000000 */
[----:B------:R-:W-:-:S02]  /*0230*/  ISETP.NE.U32.AND P2, PT, R0, RZ, PT ;  /* 0x000000ff0000720c */ /* 0x000fc40003f45070 */
[----:B------:R-:W-:Y:S01]  /*0240*/  IADD3 R7, PT, PT, R7, -R2, -R6 ;  /* 0x8000000207077210 */ /* 0x000fe20007ffe806 */
[----:B0-----:R-:W0:Y:S02]  /*0250*/  MUFU.RCP R8, R8 ;  /* 0x0000000800087308 */ /* 0x001e240000001000 */
[----:B0-----:R-:W-:-:S06]  /*0260*/  IADD3 R4, PT, PT, R8, 0xffffffe, RZ ;  /* 0x0ffffffe08047810 */ /* 0x001fcc0007ffe0ff */
[----:B------:R0:W1:Y:S02]  /*0270*/  F2I.FTZ.U32.TRUNC.NTZ R5, R4 ;  /* 0x0000000400057305 */ /* 0x000064000021f000 */
[----:B0-----:R-:W-:Y:S02]  /*0280*/  IMAD.MOV.U32 R4, RZ, RZ, RZ ;  /* 0x000000ffff047224 */ /* 0x001fe400078e00ff */
[----:B-1----:R-:W-:-:S04]  /*0290*/  IMAD R9, R9, R5, RZ ;  /* 0x0000000509097224 */ /* 0x002fc800078e02ff */
[----:B------:R-:W-:-:S06]  /*02a0*/  IMAD.HI.U32 R8, R5, R9, R4 ;  /* 0x0000000905087227 */ /* 0x000fcc00078e0004 */
[----:B------:R-:W-:-:S05]  /*02b0*/  IMAD.HI.U32 R5, R8, R7, RZ ;  /* 0x0000000708057227 */ /* 0x000fca00078e00ff */
[----:B------:R-:W-:-:S05]  /*02c0*/  IADD3 R2, PT, PT, -R5, RZ, RZ ;  /* 0x000000ff05027210 */ /* 0x000fca0007ffe1ff */
[----:B------:R-:W-:-:S05]  /*02d0*/  IMAD R7, R0, R2, R7 ;  /* 0x0000000200077224 */ /* 0x000fca00078e0207 */
[----:B------:R-:W-:-:S13]  /*02e0*/  ISETP.GE.U32.AND P0, PT, R7, R0, PT ;  /* 0x000000000700720c */ /* 0x000fda0003f06070 */
[----:B------:R-:W-:Y:S01]  /*02f0*/  @P0 IADD3 R7, PT, PT, -R0, R7, RZ ;  /* 0x0000000700070210 */ /* 0x000fe20007ffe1ff */
[----:B------:R-:W-:-:S03]  /*0300*/  @P0 VIADD R5, R5, 0x1 ;  /* 0x0000000105050836 */ /* 0x000fc60000000000 */
[----:B------:R-:W-:-:S13]  /*0310*/  ISETP.GE.U32.AND P1, PT, R7, R0, PT ;  /* 0x000000000700720c */ /* 0x000fda0003f26070 */
[----:B------:R-:W-:Y:S02]  /*0320*/  @P1 IADD3 R5, PT, PT, R5, 0x1, RZ ;  /* 0x0000000105051810 */ /* 0x000fe40007ffe0ff */
[----:B------:R-:W-:-:S04]  /*0330*/  @!P2 LOP3.LUT R5, RZ, R0, RZ, 0x33, !PT ;  /* 0x00000000ff05a212 */ /* 0x000fc800078e33ff */
[----:B------:R-:W-:-:S04]  /*0340*/  IADD3 R2, PT, PT, R6, R5, RZ ;  /* 0x0000000506027210 */ /* 0x000fc80007ffe0ff */
[C---:B------:R-:W-:Y:S02]  /*0350*/  LOP3.LUT R4, R2.reuse, 0x3, RZ, 0xc0, !PT ;  /* 0x0000000302047812 */ /* 0x040fe400078ec0ff */
[----:B------:R-:W-:Y:S02]  /*0360*/  ISETP.GE.U32.AND P1, PT, R2, 0x3, PT ;  /* 0x000000030200780c */ /* 0x000fe40003f26070 */
[----:B------:R-:W-:-:S13]  /*0370*/  ISETP.NE.AND P0, PT, R4, 0x3, PT ;  /* 0x000000030400780c */ /* 0x000fda0003f05270 */
[----:B------:R-:W-:Y:S05]  /*0380*/  @!P0 BRA `(.L_x_51) ;  /* 0x0000000000448947 */ /* 0x000fea0003800000 */
[----:B------:R-:W0:Y:S01]  /*0390*/  LDC.64 R4, c[0x0][0x390] ;  /* 0x0000e400ff047b82 */ /* 0x000e220000000a00 */
[----:B------:R-:W-:-:S04]  /*03a0*/  IADD3 R2, PT, PT, R2, 0x1, RZ ;  /* 0x0000000102027810 */ /* 0x000fc80007ffe0ff */
[----:B------:R-:W-:-:S03]  /*03b0*/  LOP3.LUT R2, R2, 0x3, RZ, 0xc0, !PT ;  /* 0x0000000302027812 */ /* 0x000fc600078ec0ff */
[----:B------:R-:W1:Y:S02]  /*03c0*/  LDC.64 R6, c[0x0][0x380] ;  /* 0x0000e000ff067b82 */ /* 0x000e640000000a00 */
[----:B------:R-:W-:-:S06]  /*03d0*/  IMAD.MOV R2, RZ, RZ, -R2 ;  /* 0x000000ffff027224 */ /* 0x000fcc00078e0a02 */
[----:B------:R-:W2:Y:S02]  /*03e0*/  LDC.64 R8, c[0x0][0x388] ;  /* 0x0000e200ff087b82 */ /* 0x000ea40000000a00 */
.L_x_52:
[----:B0--3--:R-:W-:-:S04]  /*03f0*/  IMAD.WIDE R14, R3, 0x8, R4 ;  /* 0x00000008030e7825 */ /* 0x009fc800078e0204 */
[----:B--2---:R-:W-:Y:S01]  /*0400*/  IMAD.WIDE R16, R3, 0x8, R8 ;  /* 0x0000000803107825 */ /* 0x004fe200078e0208 */
[----:B------:R-:W2:Y:S04]  /*0410*/  LDG.E.64 R12, desc[UR4][R14.64] ;  /* 0x000000040e0c7981 */ /* 0x000ea8000c1e1b00 */
[----:B------:R-:W2:Y:S01]  /*0420*/  LDG.E.64 R10, desc[UR4][R16.64] ;  /* 0x00000004100a7981 */ /* 0x000ea2000c1e1b00 */
[----:B------:R-:W-:-:S04]  /*0430*/  IADD3 R2, PT, PT, R2, 0x1, RZ ;  /* 0x0000000102027810 */ /* 0x000fc80007ffe0ff */
[----:B------:R-:W-:Y:S01]  /*0440*/  ISETP.NE.AND P0, PT, R2, RZ, PT ;  /* 0x000000ff0200720c */ /* 0x000fe20003f05270 */
[----:B--2---:R-:W-:Y:S01]  /*0450*/  DADD R10, R10, -R12 ;  /* 0x000000000a0a7229 */ /* 0x004fe2000000080c */
[----:B-1----:R-:W-:Y:S01]  /*0460*/  IMAD.WIDE R12, R3, 0x8, R6 ;  /* 0x00000008030c7825 */ /* 0x002fe200078e0206 */
[----:B------:R-:W-:-:S05]  /*0470*/  IADD3 R3, PT, PT, R0, R3, RZ ;  /* 0x0000000300037210 */ /* 0x000fca0007ffe0ff */
[----:B------:R0:W-:Y:S05]  /*0480*/  STG.E.64 desc[UR4][R12.64], R10 ;  /* 0x0000000a0c007986 */ /* 0x0001ea000c101b04 */
[----:B------:R-:W-:Y:S05]  /*0490*/  @P0 BRA `(.L_x_52) ;  /* 0xfffffffc00d40947 */ /* 0x000fea000383ffff */
.L_x_51:
[----:B------:R-:W-:Y:S05]  /*04a0*/  BSYNC.RECONVERGENT B0 ;  /* 0x0000000000007941 */ /* 0x000fea0003800200 */
.L_x_50:
[----:B------:R-:W-:Y:S05]  /*04b0*/  @!P1 EXIT ;  /* 0x000000000000994d */ /* 0x000fea0003800000 */
.L_x_53:
[----:B--2---:R-:W3:Y:S08]  /*04c0*/  LDC.64 R4, c[0x0][0x388] ;  /* 0x0000e200ff047b82 */ /* 0x004ef00000000a00 */
[----:B------:R-:W1:Y:S08]  /*04d0*/  LDC.64 R6, c[0x0][0x390] ;  /* 0x0000e400ff067b82 */ /* 0x000e700000000a00 */
[----:B------:R-:W2:Y:S01]  /*04e0*/  LDC.64 R8, c[0x0][0x380] ;  /* 0x0000e000ff087b82 */ /* 0x000ea20000000a00 */
[----:B---3--:R-:W-:-:S05]  /*04f0*/  IMAD.WIDE R14, R3, 0x8, R4 ;  /* 0x00000008030e7825 */ /* 0x008fca00078e0204 */
[----:B------:R-:W3:Y:S01]  /*0500*/  LDG.E.64 R4, desc[UR4][R14.64] ;  /* 0x000000040e047981 */ /* 0x000ee2000c1e1b00 */
[----:B-1----:R-:W-:-:S05]  /*0510*/  IMAD.WIDE R16, R3, 0x8, R6 ;  /* 0x0000000803107825 */ /* 0x002fca00078e0206 */
[----:B------:R-:W3:Y:S01]  /*0520*/  LDG.E.64 R6, desc[UR4][R16.64] ;  /* 0x0000000410067981 */ /* 0x000ee2000c1e1b00 */
[----:B0-----:R-:W-:-:S04]  /*0530*/  IMAD.WIDE R10, R0, 0x8, R16 ;  /* 0x00000008000a7825 */ /* 0x001fc800078e0210 */
[----:B--2---:R-:W-:Y:S01]  /*0540*/  IMAD.WIDE R22, R3, 0x8, R8 ;  /* 0x0000000803167825 */ /* 0x004fe200078e0208 */
[----:B---3--:R-:W-:-:S03]  /*0550*/  DADD R4, R4, -R6 ;  /* 0x0000000004047229 */ /* 0x008fc60000000806 */
[----:B------:R-:W-:-:S04]  /*0560*/  IMAD.WIDE R6, R0, 0x8, R14 ;  /* 0x0000000800067825 */ /* 0x000fc800078e020e */
[----:B------:R0:W-:Y:S04]  /*0570*/  STG.E.64 desc[UR4][R22.64], R4 ;  /* 0x0000000416007986 */ /* 0x0001e8000c101b04 */
[----:B------:R-:W2:Y:S04]  /*0580*/  LDG.E.64 R8, desc[UR4][R6.64] ;  /* 0x0000000406087981 */ /* 0x000ea8000c1e1b00 */
[----:B------:R-:W2:Y:S01]  /*0590*/  LDG.E.64 R12, desc[UR4][R10.64] ;  /* 0x000000040a0c7981 */ /* 0x000ea2000c1e1b00 */
[----:B------:R-:W-:-:S04]  /*05a0*/  IMAD.WIDE R14, R0, 0x8, R6 ;  /* 0x00000008000e7825 */ /* 0x000fc800078e0206 */
[----:B----4-:R-:W-:Y:S01]  /*05b0*/  IMAD.WIDE R18, R0, 0x8, R10 ;  /* 0x0000000800127825 */ /* 0x010fe200078e020a */
[----:B--2---:R-:W-:-:S03]  /*05c0*/  DADD R8, R8, -R12 ;  /* 0x0000000008087229 */ /* 0x004fc6000000080c */
[----:B------:R-:W-:-:S05]  /*05d0*/  IMAD.WIDE R12, R0, 0x8, R22 ;  /* 0x00000008000c7825 */ /* 0x000fca00078e0216 */
[----:B------:R1:W-:Y:S04]  /*05e0*/  STG.E.64 desc[UR4][R12.64], R8 ;  /* 0x000000080c007986 */ /* 0x0003e8000c101b04 */
[----:B------:R-:W2:Y:S04]  /*05f0*/  LDG.E.64 R16, desc[UR4][R14.64] ;  /* 0x000000040e107981 */ /* 0x000ea8000c1e1b00 */
[----:B------:R-:W2:Y:S01]  /*0600*/  LDG.E.64 R20, desc[UR4][R18.64] ;  /* 0x0000000412147981 */ /* 0x000ea2000c1e1b00 */
[----:B0-----:R-:W-:-:S04]  /*0610*/  IMAD.WIDE R4, R0, 0x8, R12 ;  /* 0x0000000800047825 */ /* 0x001fc800078e020c */
[----:B------:R-:W-:-:S04]  /*0620*/  IMAD.WIDE R6, R0, 0x8, R14 ;  /* 0x0000000800067825 */ /* 0x000fc800078e020e */
[----:B------:R-:W-:Y:S01]  /*0630*/  IMAD.WIDE R10, R0, 0x8, R18 ;  /* 0x00000008000a7825 */ /* 0x000fe200078e0212 */
[----:B--2---:R-:W-:-:S07]  /*0640*/  DADD R16, R16, -R20 ;  /* 0x0000000010107229 */ /* 0x004fce0000000814 */
[----:B------:R2:W-:Y:S04]  /*0650*/  STG.E.64 desc[UR4][R4.64], R16 ;  /* 0x0000001004007986 */ /* 0x0005e8000c101b04 */
[----:B------:R-:W3:Y:S04]  /*0660*/  LDG.E.64 R6, desc[UR4][R6.64] ;  /* 0x0000000406067981 */ /* 0x000ee8000c1e1b00 */
[----:B------:R-:W3:Y:S01]  /*0670*/  LDG.E.64 R10, desc[UR4][R10.64] ;  /* 0x000000040a0a7981 */ /* 0x000ee2000c1e1b00 */
[C---:B-1----:R-:W-:Y:S01]  /*0680*/  IMAD.WIDE R8, R0.reuse, 0x8, R4 ;  /* 0x0000000800087825 */ /* 0x042fe200078e0204 */
[----:B------:R-:W-:-:S04]  /*0690*/  LEA R3, R0, R3, 0x2 ;  /* 0x0000000300037211 */ /* 0x000fc800078e10ff */
[----:B------:R-:W-:Y:S01]  /*06a0*/  ISETP.GE.AND P0, PT, R3, UR6, PT ;  /* 0x0000000603007c0c */ /* 0x000fe2000bf06270 */
[----:B---3--:R-:W-:-:S07]  /*06b0*/  DADD R20, R6, -R10 ;  /* 0x0000000006147229 */ /* 0x008fce000000080a */
[----:B------:R2:W-:Y:S05]  /*06c0*/  STG.E.64 desc[UR4][R8.64], R20 ;  /* 0x0000001408007986 */ /* 0x0005ea000c101b04 */
[----:B------:R-:W-:Y:S05]  /*06d0*/  @!P0 BRA `(.L_x_53) ;  /* 0xfffffffc00788947 */ /* 0x000fea000383ffff */
[----:B------:R-:W-:Y:S05]  /*06e0*/  EXIT ;  /* 0x000000000000794d */ /* 0x000fea0003800000 */
.L_x_54:
        /* <DEDUP_REMOVED lines=9> */
.L_x_77:


//--------------------- .text._Z12MatMulKernelPdS_S_iiiibb --------------------------
	.section	.text._Z12MatMulKernelPdS_S_iiiibb,"ax",@progbits
	.align	128
        .global         _Z12MatMulKernelPdS_S_iiiibb
        .type           _Z12MatMulKernelPdS_S_iiiibb,@function
        .size           _Z12MatMulKernelPdS_S_iiiibb,(.L_x_78 - _Z12MatMulKernelPdS_S_iiiibb)
        .other          _Z12MatMulKernelPdS_S_iiiibb,@"STO_CUDA_ENTRY STV_DEFAULT"
_Z12MatMulKernelPdS_S_iiiibb:
.text._Z12MatMulKernelPdS_S_iiiibb:
[----:B------:R-:W-:Y:S01]  /*0000*/  LDC R1, c[0x0][0x37c] ;  /* 0x0000df00ff017b82 */ /* 0x000fe20000000800 */
[----:B------:R-:W0:Y:S01]  /*0010*/  LDCU.U8 UR4, c[0x0][0x3a8] ;  /* 0x00007500ff0477ac */ /* 0x000e220008000000 */
[----:B------:R-:W1:Y:S01]  /*0020*/  S2R R20, SR_TID.Y ;  /* 0x0000000000147919 */ /* 0x000e620000002200 */
[----:B------:R-:W-:Y:S01]  /*0030*/  CS2R R2, SRZ ;  /* 0x0000000000027805 */ /* 0x000fe2000001ff00 */
[----:B------:R-:W2:Y:S01]  /*0040*/  LDCU.64 UR14, c[0x0][0x398] ;  /* 0x00007300ff0e77ac */ /* 0x000ea20008000a00 */
[----:B------:R-:W3:Y:S01]  /*0050*/  S2R R23, SR_TID.X ;  /* 0x0000000000177919 */ /* 0x000ee20000002100 */
[----:B------:R-:W4:Y:S01]  /*0060*/  LDCU.S8 UR5, c[0x0][0x3a9] ;  /* 0x00007520ff0577ac */ /* 0x000f220008000200 */
[----:B------:R-:W1:Y:S01]  /*0070*/  S2R R0, SR_CTAID.Y ;  /* 0x0000000000007919 */ /* 0x000e620000002600 */
[----:B------:R-:W5:Y:S01]  /*0080*/  LDCU.64 UR12, c[0x0][0x3a0] ;  /* 0x00007400ff0c77ac */ /* 0x000f620008000a00 */
[----:B------:R-:W3:Y:S01]  /*0090*/  S2R R6, SR_CTAID.X ;  /* 0x0000000000067919 */ /* 0x000ee20000002500 */
[----:B------:R-:W1:Y:S01]  /*00a0*/  LDCU.64 UR10, c[0x0][0x358] ;  /* 0x00006b00ff0a77ac */ /* 0x000e620008000a00 */
[----:B0-----:R-:W-:-:S04]  /*00b0*/  UPRMT UR4, UR4, 0x8880, URZ ;  /* 0x0000888004047896 */ /* 0x001fc800080000ff */
[----:B------:R-:W-:-:S03]  /*00c0*/  UISETP.NE.AND UP0, UPT, UR4, URZ, UPT ;  /* 0x000000ff0400728c */ /* 0x000fc6000bf05270 */
[----:B----4-:R-:W-:Y:S01]  /*00d0*/  UMOV UR4, UR5 ;  /* 0x0000000500047c82 */ /* 0x010fe20008000000 */
[----:B--2---:R-:W-:Y:S02]  /*00e0*/  USEL UR9, UR15, UR14, !UP0 ;  /* 0x0000000e0f097287 */ /* 0x004fe4000c000000 */
[----:B------:R-:W-:-:S04]  /*00f0*/  UISETP.NE.AND UP1, UPT, UR4, URZ, UPT ;  /* 0x000000ff0400728c */ /* 0x000fc8000bf25270 */
[----:B-----5:R-:W-:Y:S02]  /*0100*/  USEL UR4, UR12, UR13, !UP1 ;  /* 0x0000000d0c047287 */ /* 0x020fe4000c800000 */
[----:B------:R-:W-:-:S04]  /*0110*/  @!UP0 UIADD3 UR15, UPT, UPT, UR14, -0x1, URZ ;  /* 0xffffffff0e0f8890 */ /* 0x000fc8000fffe0ff */
[----:B------:R-:W-:Y:S01]  /*0120*/  UISETP.GE.AND UP2, UPT, UR15, -0x1f, UPT ;  /* 0xffffffe10f00788c */ /* 0x000fe2000bf46270 */
[----:B-1----:R-:W-:Y:S02]  /*0130*/  LEA R22, R0, R20, 0x5 ;  /* 0x0000001400167211 */ /* 0x002fe400078e28ff */
[----:B---3--:R-:W-:-:S06]  /*0140*/  LEA R25, R6, R23, 0x5 ;  /* 0x0000001706197211 */ /* 0x008fcc00078e28ff */
[----:B------:R-:W-:Y:S05]  /*0150*/  BRA.U !UP2, `(.L_x_55) ;  /* 0x000000090a747547 */ /* 0x000fea000b800000 */
[----:B------:R-:W0:Y:S01]  /*0160*/  S2UR UR8, SR_CgaCtaId ;  /* 0x00000000000879c3 */ /* 0x000e220000008800 */
[----:B------:R-:W-:Y:S01]  /*0170*/  UMOV UR6, 0x400 ;  /* 0x0000040000067882 */ /* 0x000fe20000000000 */
[--C-:B------:R-:W-:Y:S01]  /*0180*/  IMAD R21, R23, UR14, R20.reuse ;  /* 0x0000000e17157c24 */ /* 0x100fe2000f8e0214 */
[----:B------:R-:W-:Y:S01]  /*0190*/  UIADD3 UR7, UPT, UPT, UR6, 0x1000, URZ ;  /* 0x0000100006077890 */ /* 0x000fe2000fffe0ff */
[--C-:B------:R-:W-:Y:S01]  /*01a0*/  IMAD R18, R20, UR12, R23.reuse ;  /* 0x0000000c14127c24 */ /* 0x100fe2000f8e0217 */
[----:B------:R-:W-:Y:S01]  /*01b0*/  USHF.R.S32.HI UR5, URZ, 0x1f, UR15 ;  /* 0x0000001fff057899 */ /* 0x000fe2000801140f */
[----:B------:R-:W-:Y:S01]  /*01c0*/  HFMA2 R11, -RZ, RZ, 0, 0 ;  /* 0x00000000ff0b7431 */ /* 0x000fe200000001ff */
[----:B------:R-:W-:Y:S01]  /*01d0*/  LEA R21, R0, R21, 0x5 ;  /* 0x0000001500157211 */ /* 0x000fe200078e28ff */
[----:B------:R-:W1:Y:S01]  /*01e0*/  LDC.64 R4, c[0x0][0x3a0] ;  /* 0x0000e800ff047b82 */ /* 0x000e620000000a00 */
[----:B------:R-:W-:Y:S01]  /*01f0*/  ULEA.HI UR5, UR5, UR15, URZ, 0x5 ;  /* 0x0000000f05057291 */ /* 0x000fe2000f8f28ff */
[----:B------:R-:W-:Y:S01]  /*0200*/  LEA R18, R6, R18, 0x5 ;  /* 0x0000001206127211 */ /* 0x000fe200078e28ff */
[----:B------:R-:W-:Y:S01]  /*0210*/  IMAD R19, R25, UR12, R20 ;  /* 0x0000000c19137c24 */ /* 0x000fe2000f8e0214 */
[----:B------:R-:W2:Y:S01]  /*0220*/  LDCU.64 UR18, c[0x0][0x3a0] ;  /* 0x00007400ff1277ac */ /* 0x000ea20008000a00 */
[----:B------:R-:W-:Y:S01]  /*0230*/  IMAD R17, R22, UR14, R23 ;  /* 0x0000000e16117c24 */ /* 0x000fe2000f8e0217 */
[----:B------:R-:W-:Y:S01]  /*0240*/  USHF.R.S32.HI UR5, URZ, 0x5, UR5 ;  /* 0x00000005ff057899 */ /* 0x000fe20008011405 */
[----:B------:R-:W3:Y:S03]  /*0250*/  LDCU.64 UR16, c[0x0][0x398] ;  /* 0x00007300ff1077ac */ /* 0x000ee60008000a00 */
[----:B------:R-:W-:-:S02]  /*0260*/  UIADD3 UR5, UPT, UPT, -UR5, URZ, URZ ;  /* 0x000000ff05057290 */ /* 0x000fc4000fffe1ff */
[----:B0-----:R-:W-:Y:S02]  /*0270*/  ULEA UR6, UR8, UR6, 0x18 ;  /* 0x0000000608067291 */ /* 0x001fe4000f8ec0ff */
[----:B------:R-:W-:-:S04]  /*0280*/  ULEA UR7, UR8, UR7, 0x18 ;  /* 0x0000000708077291 */ /* 0x000fc8000f8ec0ff */
[C---:B------:R-:W-:Y:S02]  /*0290*/  LEA R16, R20.reuse, UR6, 0x7 ;  /* 0x0000000614107c11 */ /* 0x040fe4000f8e38ff */
[C---:B------:R-:W-:Y:S02]  /*02a0*/  LEA R0, R23.reuse, UR7, 0x2 ;  /* 0x0000000717007c11 */ /* 0x040fe4000f8e10ff */
[----:B------:R-:W-:Y:S02]  /*02b0*/  LEA R3, R23, R16, 0x2 ;  /* 0x0000001017037211 */ /* 0x000fe400078e10ff */
[----:B--23--:R-:W-:-:S07]  /*02c0*/  LEA R2, R20, R0, 0x7 ;  /* 0x0000000014027211 */ /* 0x00cfce00078e38ff */
.L_x_66:
[----:B------:R-:W0:Y:S01]  /*02d0*/  LDC.64 R8, c[0x0][0x388] ;  /* 0x0000e200ff087b82 */ /* 0x000e220000000a00 */
[----:B------:R-:W-:Y:S04]  /*02e0*/  BSSY.RECONVERGENT B0, `(.L_x_56) ;  /* 0x0000017000007945 */ /* 0x000fe80003800200 */
[----:B-1-3--:R-:W-:Y:S05]  /*02f0*/  BRA.U !UP0, `(.L_x_57) ;  /* 0x00000001082c7547 */ /* 0x00afea000b800000 */
[----:B------:R-:W-:-:S04]  /*0300*/  MOV R6, UR16 ;  /* 0x0000001000067c02 */ /* 0x000fc80008000f00 */
[----:B------:R-:W-:-:S04]  /*0310*/  ISETP.GE.AND P0, PT, R22, R6, PT ;  /* 0x000000061600720c */ /* 0x000fc80003f06270 */
[----:B------:R-:W-:-:S13]  /*0320*/  ISETP.GE.OR P0, PT, R23, UR17, P0 ;  /* 0x0000001117007c0c */ /* 0x000fda0008706670 */
[----:B------:R-:W-:Y:S05]  /*0330*/  @P0 BRA `(.L_x_58) ;  /* 0x0000000000140947 */ /* 0x000fea0003800000 */
[----:B0-----:R-:W-:-:S06]  /*0340*/  IMAD.WIDE R8, R21, 0x8, R8 ;  /* 0x0000000815087825 */ /* 0x001fcc00078e0208 */
[----:B------:R-:W2:Y:S02]  /*0350*/  LDG.E.64 R8, desc[UR10][R8.64] ;  /* 0x0000000a08087981 */ /* 0x000ea4000c1e1b00 */
[----:B--2---:R-:W0:Y:S02]  /*0360*/  F2F.F32.F64 R10, R8 ;  /* 0x00000008000a7310 */ /* 0x004e240000301000 */
[----:B0-----:R0:W-:Y:S01]  /*0370*/  STS [R3], R10 ;  /* 0x0000000a03007388 */ /* 0x0011e20000000800 */
[----:B------:R-:W-:Y:S05]  /*0380*/  BRA `(.L_x_59) ;  /* 0x0000000000307947 */ /* 0x000fea0003800000 */
.L_x_58:
[----:B------:R2:W-:Y:S01]  /*0390*/  STS [R3], RZ ;  /* 0x000000ff03007388 */ /* 0x0005e20000000800 */
[----:B------:R-:W-:Y:S05]  /*03a0*/  BRA `(.L_x_59) ;  /* 0x0000000000287947 */ /* 0x000fea0003800000 */
.L_x_57:
[----:B------:R-:W2:Y:S02]  /*03b0*/  LDC.64 R6, c[0x0][0x398] ;  /* 0x0000e600ff067b82 */ /* 0x000ea40000000a00 */
[----:B--2---:R-:W-:-:S04]  /*03c0*/  ISETP.GE.AND P0, PT, R23, R6, PT ;  /* 0x000000061700720c */ /* 0x004fc80003f06270 */
[----:B------:R-:W-:-:S13]  /*03d0*/  ISETP.GE.OR P0, PT, R22, R7, P0 ;  /* 0x000000071600720c */ /* 0x000fda0000706670 */
[----:B------:R-:W-:Y:S05]  /*03e0*/  @P0 BRA `(.L_x_60) ;  /* 0x0000000000140947 */ /* 0x000fea0003800000 */
[----:B0-----:R-:W-:-:S06]  /*03f0*/  IMAD.WIDE R8, R17, 0x8, R8 ;  /* 0x0000000811087825 */ /* 0x001fcc00078e0208 */
[----:B------:R-:W2:Y:S02]  /*0400*/  LDG.E.64 R8, desc[UR10][R8.64] ;  /* 0x0000000a08087981 */ /* 0x000ea4000c1e1b00 */
[----:B--2---:R-:W0:Y:S02]  /*0410*/  F2F.F32.F64 R10, R8 ;  /* 0x00000008000a7310 */ /* 0x004e240000301000 */
[----:B0-----:R4:W-:Y:S01]  /*0420*/  STS [R3], R10 ;  /* 0x0000000a03007388 */ /* 0x0019e20000000800 */
[----:B------:R-:W-:Y:S05]  /*0430*/  BRA `(.L_x_59) ;  /* 0x0000000000047947 */ /* 0x000fea0003800000 */
.L_x_60:
[----:B------:R3:W-:Y:S02]  /*0440*/  STS [R3], RZ ;  /* 0x000000ff03007388 */ /* 0x0007e40000000800 */
.L_x_59:
[----:B------:R-:W-:Y:S05]  /*0450*/  BSYNC.RECONVERGENT B0 ;  /* 0x0000000000007941 */ /* 0x000fea0003800200 */
.L_x_56:
[----:B0-----:R-:W0:Y:S01]  /*0460*/  LDC.64 R8, c[0x0][0x390] ;  /* 0x0000e400ff087b82 */ /* 0x001e220000000a00 */
[----:B------:R-:W-:Y:S04]  /*0470*/  BSSY.RECONVERGENT B0, `(.L_x_61) ;  /* 0x0000017000007945 */ /* 0x000fe80003800200 */
[----:B------:R-:W-:Y:S05]  /*0480*/  BRA.U !UP1, `(.L_x_62) ;  /* 0x00000001092c7547 */ /* 0x000fea000b800000 */
[----:B------:R-:W-:-:S04]  /*0490*/  MOV R7, UR18 ;  /* 0x0000001200077c02 */ /* 0x000fc80008000f00 */
[----:B------:R-:W-:-:S04]  /*04a0*/  ISETP.GE.AND P0, PT, R20, R7, PT ;  /* 0x000000071400720c */ /* 0x000fc80003f06270 */
[----:B------:R-:W-:-:S13]  /*04b0*/  ISETP.GE.OR P0, PT, R25, UR19, P0 ;  /* 0x0000001319007c0c */ /* 0x000fda0008706670 */
[----:B------:R-:W-:Y:S05]  /*04c0*/  @P0 BRA `(.L_x_63) ;  /* 0x0000000000140947 */ /* 0x000fea0003800000 */
[----:B0-----:R-:W-:-:S06]  /*04d0*/  IMAD.WIDE R8, R19, 0x8, R8 ;  /* 0x0000000813087825 */ /* 0x001fcc00078e0208 */
[----:B------:R-:W5:Y:S02]  /*04e0*/  LDG.E.64 R8, desc[UR10][R8.64] ;  /* 0x0000000a08087981 */ /* 0x000f64000c1e1b00 */
[----:B-----5:R-:W0:Y:S02]  /*04f0*/  F2F.F32.F64 R13, R8 ;  /* 0x00000008000d7310 */ /* 0x020e240000301000 */
[----:B0-----:R0:W-:Y:S01]  /*0500*/  STS [R2], R13 ;  /* 0x0000000d02007388 */ /* 0x0011e20000000800 */
[----:B------:R-:W-:Y:S05]  /*0510*/  BRA `(.L_x_64) ;  /* 0x0000000000307947 */ /* 0x000fea0003800000 */
.L_x_63:
[----:B------:R0:W-:Y:S01]  /*0520*/  STS [R2], RZ ;  /* 0x000000ff02007388 */ /* 0x0001e20000000800 */
[----:B------:R-:W-:Y:S05]  /*0530*/  BRA `(.L_x_64) ;  /* 0x0000000000287947 */ /* 0x000fea0003800000 */
.L_x_62:
[----:B-1----:R-:W-:-:S04]  /*0540*/  MOV R7, R4 ;  /* 0x0000000400077202 */ /* 0x002fc80000000f00 */
[----:B------:R-:W-:-:S04]  /*0550*/  ISETP.GE.AND P0, PT, R25, R7, PT ;  /* 0x000000071900720c */ /* 0x000fc80003f06270 */
[----:B------:R-:W-:-:S13]  /*0560*/  ISETP.GE.OR P0, PT, R20, R5, P0 ;  /* 0x000000051400720c */ /* 0x000fda0000706670 */
[----:B------:R-:W-:Y:S05]  /*0570*/  @P0 BRA `(.L_x_65) ;  /* 0x0000000000140947 */ /* 0x000fea0003800000 */
[----:B0-----:R-:W-:-:S06]  /*0580*/  IMAD.WIDE R8, R18, 0x8, R8 ;  /* 0x0000000812087825 */ /* 0x001fcc00078e0208 */
[----:B------:R-:W5:Y:S02]  /*0590*/  LDG.E.64 R8, desc[UR10][R8.64] ;  /* 0x0000000a08087981 */ /* 0x000f64000c1e1b00 */
[----:B-----5:R-:W0:Y:S02]  /*05a0*/  F2F.F32.F64 R13, R8 ;  /* 0x00000008000d7310 */ /* 0x020e240000301000 */
[----:B0-----:R0:W-:Y:S01]  /*05b0*/  STS [R2], R13 ;  /* 0x0000000d02007388 */ /* 0x0011e20000000800 */
[----:B------:R-:W-:Y:S05]  /*05c0*/  BRA `(.L_x_64) ;  /* 0x0000000000047947 */ /* 0x000fea0003800000 */
.L_x_65:
[----:B------:R1:W-:Y:S02]  /*05d0*/  STS [R2], RZ ;  /* 0x000000ff02007388 */ /* 0x0003e40000000800 */
.L_x_64:
[----:B------:R-:W-:Y:S05]  /*05e0*/  BSYNC.RECONVERGENT B0 ;  /* 0x0000000000007941 */ /* 0x000fea0003800200 */
.L_x_61:
[----:B------:R-:W-:Y:S01]  /*05f0*/  BAR.SYNC.DEFER_BLOCKING 0x0 ;  /* 0x0000000000007b1d */ /* 0x000fe20000010000 */
[----:B------:R-:W-:Y:S01]  /*0600*/  UIADD3 UR5, UPT, UPT, UR5, 0x1, URZ ;  /* 0x0000000105057890 */ /* 0x000fe2000fffe0ff */
[----:B------:R-:W-:Y:S02]  /*0610*/  LEA R21, R6, R21, 0x5 ;  /* 0x0000001506157211 */ /* 0x000fe400078e28ff */
[----:B------:R-:W-:Y:S01]  /*0620*/  LEA R18, R7, R18, 0x5 ;  /* 0x0000001207127211 */ /* 0x000fe200078e28ff */
[----:B------:R-:W-:Y:S01]  /*0630*/  UISETP.NE.AND UP2, UPT, UR5, 0x1, UPT ;  /* 0x000000010500788c */ /* 0x000fe2000bf45270 */
[----:B------:R-:W-:Y:S02]  /*0640*/  IADD3 R23, PT, PT, R23, 0x20, RZ ;  /* 0x0000002017177810 */ /* 0x000fe40007ffe0ff */
[----:B------:R-:W-:Y:S02]  /*0650*/  IADD3 R19, PT, PT, R19, 0x20, RZ ;  /* 0x0000002013137810 */ /* 0x000fe40007ffe0ff */
[----:B------:R-:W-:-:S02]  /*0660*/  IADD3 R20, PT, PT, R20, 0x20, RZ ;  /* 0x0000002014147810 */ /* 0x000fc40007ffe0ff */
[----:B------:R-:W-:Y:S01]  /*0670*/  IADD3 R17, PT, PT, R17, 0x20, RZ ;  /* 0x0000002011117810 */ /* 0x000fe20007ffe0ff */
[----:B0-----:R-:W-:Y:S04]  /*0680*/  LDS R8, [R0] ;  /* 0x0000000000087984 */ /* 0x001fe80000000800 */
[----:B------:R-:W0:Y:S04]  /*0690*/  LDS.128 R12, [R16] ;  /* 0x00000000100c7984 */ /* 0x000e280000000c00 */
[----:B------:R-:W5:Y:S04]  /*06a0*/  LDS R9, [R0+0x80] ;  /* 0x0000800000097984 */ /* 0x000f680000000800 */
[----:B----4-:R-:W4:Y:S04]  /*06b0*/  LDS R10, [R0+0x100] ;  /* 0x00010000000a7984 */ /* 0x010f280000000800 */
[----:B------:R-:W2:Y:S04]  /*06c0*/  LDS R29, [R0+0x180] ;  /* 0x00018000001d7984 */ /* 0x000ea80000000800 */
[----:B------:R-:W-:Y:S04]  /*06d0*/  LDS R27, [R0+0x300] ;  /* 0x00030000001b7984 */ /* 0x000fe80000000800 */
[----:B------:R-:W-:Y:S01]  /*06e0*/  LDS R24, [R0+0x780] ;  /* 0x0007800000187984 */ /* 0x000fe20000000800 */
[----:B0-----:R-:W-:-:S03]  /*06f0*/  FFMA R8, R12, R8, R11 ;  /* 0x000000080c087223 */ /* 0x001fc6000000000b */
[----:B------:R-:W-:Y:S01]  /*0700*/  LDS R12, [R0+0x280] ;  /* 0x00028000000c7984 */ /* 0x000fe20000000800 */
[----:B-----5:R-:W-:-:S03]  /*0710*/  FFMA R9, R9, R13, R8 ;  /* 0x0000000d09097223 */ /* 0x020fc60000000008 */
[----:B------:R-:W-:Y:S01]  /*0720*/  LDS R13, [R0+0x200] ;  /* 0x00020000000d7984 */ /* 0x000fe20000000800 */
[----:B----4-:R-:W-:-:S03]  /*0730*/  FFMA R14, R10, R14, R9 ;  /* 0x0000000e0a0e7223 */ /* 0x010fc60000000009 */
[----:B------:R-:W0:Y:S01]  /*0740*/  LDS.128 R8, [R16+0x10] ;  /* 0x0000100010087984 */ /* 0x000e220000000c00 */
[----:B--2---:R-:W-:-:S03]  /*0750*/  FFMA R15, R29, R15, R14 ;  /* 0x0000000f1d0f7223 */ /* 0x004fc6000000000e */
[----:B------:R-:W2:Y:S01]  /*0760*/  LDS R29, [R0+0x380] ;  /* 0x00038000001d7984 */ /* 0x000ea20000000800 */
[----:B0-----:R-:W-:-:S04]  /*0770*/  FFMA R8, R8, R13, R15 ;  /* 0x0000000d08087223 */ /* 0x001fc8000000000f */
[----:B------:R-:W-:Y:S02]  /*0780*/  FFMA R8, R12, R9, R8 ;  /* 0x000000090c087223 */ /* 0x000fe40000000008 */
[----:B------:R-:W-:Y:S02]  /*0790*/  LDS R9, [R0+0x400] ;  /* 0x0004000000097984 */ /* 0x000fe40000000800 */
[----:B------:R-:W-:Y:S02]  /*07a0*/  FFMA R8, R27, R10, R8 ;  /* 0x0000000a1b087223 */ /* 0x000fe40000000008 */
[----:B------:R-:W0:Y:S02]  /*07b0*/  LDS.128 R12, [R16+0x20] ;  /* 0x00002000100c7984 */ /* 0x000e240000000c00 */
[----:B--2---:R-:W-:Y:S02]  /*07c0*/  FFMA R11, R29, R11, R8 ;  /* 0x0000000b1d0b7223 */ /* 0x004fe40000000008 */
[----:B------:R-:W2:Y:S04]  /*07d0*/  LDS R10, [R0+0x480] ;  /* 0x00048000000a7984 */ /* 0x000ea80000000800 */
[----:B------:R-:W4:Y:S01]  /*07e0*/  LDS R27, [R0+0x500] ;  /* 0x00050000001b7984 */ /* 0x000f220000000800 */
[----:B0-----:R-:W-:-:S03]  /*07f0*/  FFMA R8, R12, R9, R11 ;  /* 0x000000090c087223 */ /* 0x001fc6000000000b */
[----:B------:R-:W0:Y:S01]  /*0800*/  LDS R12, [R0+0x580] ;  /* 0x00058000000c7984 */ /* 0x000e220000000800 */
[----:B--2---:R-:W-:-:S03]  /*0810*/  FFMA R8, R10, R13, R8 ;  /* 0x0000000d0a087223 */ /* 0x004fc60000000008 */
[----:B------:R-:W-:Y:S01]  /*0820*/  LDS R13, [R0+0x600] ;  /* 0x00060000000d7984 */ /* 0x000fe20000000800 */
[----:B----4-:R-:W-:-:S03]  /*0830*/  FFMA R29, R27, R14, R8 ;  /* 0x0000000e1b1d7223 */ /* 0x010fc60000000008 */
[----:B------:R-:W2:Y:S04]  /*0840*/  LDS.128 R8, [R16+0x30] ;  /* 0x0000300010087984 */ /* 0x000ea80000000c00 */
[----:B------:R-:W4:Y:S04]  /*0850*/  LDS R14, [R0+0x680] ;  /* 0x00068000000e7984 */ /* 0x000f280000000800 */
[----:B------:R-:W5:Y:S01]  /*0860*/  LDS R27, [R0+0x700] ;  /* 0x00070000001b7984 */ /* 0x000f620000000800 */
[----:B0-----:R-:W-:-:S04]  /*0870*/  FFMA R15, R12, R15, R29 ;  /* 0x0000000f0c0f7223 */ /* 0x001fc8000000001d */
[----:B--2---:R-:W-:-:S04]  /*0880*/  FFMA R8, R8, R13, R15 ;  /* 0x0000000d08087223 */ /* 0x004fc8000000000f */
[----:B----4-:R-:W-:Y:S02]  /*0890*/  FFMA R8, R14, R9, R8 ;  /* 0x000000090e087223 */ /* 0x010fe40000000008 */
[----:B------:R-:W-:Y:S02]  /*08a0*/  LDS R9, [R0+0x800] ;  /* 0x0008000000097984 */ /* 0x000fe40000000800 */
[----:B-----5:R-:W-:Y:S02]  /*08b0*/  FFMA R29, R27, R10, R8 ;  /* 0x0000000a1b1d7223 */ /* 0x020fe40000000008 */
[----:B------:R-:W0:Y:S02]  /*08c0*/  LDS.128 R12, [R16+0x40] ;  /* 0x00004000100c7984 */ /* 0x000e240000000c00 */
[----:B------:R-:W-:Y:S02]  /*08d0*/  FFMA R11, R24, R11, R29 ;  /* 0x0000000b180b7223 */ /* 0x000fe4000000001d */
[----:B------:R-:W2:Y:S04]  /*08e0*/  LDS R8, [R0+0x880] ;  /* 0x0008800000087984 */ /* 0x000ea80000000800 */
[----:B------:R-:W4:Y:S04]  /*08f0*/  LDS R27, [R0+0x900] ;  /* 0x00090000001b7984 */ /* 0x000f280000000800 */
[----:B------:R-:W5:Y:S01]  /*0900*/  LDS R24, [R0+0x980] ;  /* 0x0009800000187984 */ /* 0x000f620000000800 */
[----:B0-----:R-:W-:-:S04]  /*0910*/  FFMA R12, R12, R9, R11 ;  /* 0x000000090c0c7223 */ /* 0x001fc8000000000b */
[----:B--2---:R-:W-:Y:S02]  /*0920*/  FFMA R8, R8, R13, R12 ;  /* 0x0000000d08087223 */ /* 0x004fe4000000000c */
[----:B------:R-:W-:Y:S02]  /*0930*/  LDS R13, [R0+0xa00] ;  /* 0x000a0000000d7984 */ /* 0x000fe40000000800 */
[----:B----4-:R-:W-:Y:S02]  /*0940*/  FFMA R29, R27, R14, R8 ;  /* 0x0000000e1b1d7223 */ /* 0x010fe40000000008 */
[----:B------:R-:W0:Y:S02]  /*0950*/  LDS.128 R8, [R16+0x50] ;  /* 0x0000500010087984 */ /* 0x000e240000000c00 */
[----:B-----5:R-:W-:Y:S02]  /*0960*/  FFMA R15, R24, R15, R29 ;  /* 0x0000000f180f7223 */ /* 0x020fe4000000001d */
[----:B------:R-:W2:Y:S04]  /*0970*/  LDS R12, [R0+0xa80] ;  /* 0x000a8000000c7984 */ /* 0x000ea80000000800 */
[----:B------:R-:W4:Y:S04]  /*0980*/  LDS R27, [R0+0xb00] ;  /* 0x000b0000001b7984 */ /* 0x000f280000000800 */
[----:B------:R-:W5:Y:S04]  /*0990*/  LDS R24, [R0+0xb80] ;  /* 0x000b800000187984 */ /* 0x000f680000000800 */
[----:B------:R-:W-:Y:S01]  /*09a0*/  LDS R29, [R0+0xc80] ;  /* 0x000c8000001d7984 */ /* 0x000fe20000000800 */
[----:B0-----:R-:W-:-:S04]  /*09b0*/  FFMA R8, R8, R13, R15 ;  /* 0x0000000d08087223 */ /* 0x001fc8000000000f */
[----:B--2---:R-:W-:Y:S02]  /*09c0*/  FFMA R8, R12, R9, R8 ;  /* 0x000000090c087223 */ /* 0x004fe40000000008 */
[----:B------:R-:W-:Y:S02]  /*09d0*/  LDS R9, [R0+0xc00] ;  /* 0x000c000000097984 */ /* 0x000fe40000000800 */
[----:B----4-:R-:W-:Y:S02]  /*09e0*/  FFMA R27, R27, R10, R8 ;  /* 0x0000000a1b1b7223 */ /* 0x010fe40000000008 */
[----:B------:R-:W0:Y:S02]  /*09f0*/  LDS.128 R12, [R16+0x60] ;  /* 0x00006000100c7984 */ /* 0x000e240000000c00 */
[----:B-----5:R-:W-:Y:S02]  /*0a00*/  FFMA R11, R24, R11, R27 ;  /* 0x0000000b180b7223 */ /* 0x020fe4000000001b */
[----:B------:R-:W2:Y:S04]  /*0a10*/  LDS R27, [R0+0xd00] ;  /* 0x000d0000001b7984 */ /* 0x000ea80000000800 */
[----:B------:R-:W4:Y:S01]  /*0a20*/  LDS R24, [R0+0xd80] ;  /* 0x000d800000187984 */ /* 0x000f220000000800 */
[----:B0-----:R-:W-:-:S03]  /*0a30*/  FFMA R12, R12, R9, R11 ;  /* 0x000000090c0c7223 */ /* 0x001fc6000000000b */
[----:B------:R-:W-:Y:S01]  /*0a40*/  LDS.128 R8, [R16+0x70] ;  /* 0x0000700010087984 */ /* 0x000fe20000000c00 */
[----:B------:R-:W-:-:S03]  /*0a50*/  FFMA R12, R29, R13, R12 ;  /* 0x0000000d1d0c7223 */ /* 0x000fc6000000000c */
[----:B------:R-:W0:Y:S01]  /*0a60*/  LDS R13, [R0+0xe00] ;  /* 0x000e0000000d7984 */ /* 0x000e220000000800 */
[----:B--2---:R-:W-:-:S03]  /*0a70*/  FFMA R27, R27, R14, R12 ;  /* 0x0000000e1b1b7223 */ /* 0x004fc6000000000c */
[----:B------:R-:W2:Y:S01]  /*0a80*/  LDS R29, [R0+0xe80] ;  /* 0x000e8000001d7984 */ /* 0x000ea20000000800 */
[----:B----4-:R-:W-:-:S03]  /*0a90*/  FFMA R15, R24, R15, R27 ;  /* 0x0000000f180f7223 */ /* 0x010fc6000000001b */
[----:B------:R-:W4:Y:S04]  /*0aa0*/  LDS R12, [R0+0xf00] ;  /* 0x000f0000000c7984 */ /* 0x000f280000000800 */
[----:B------:R-:W5:Y:S01]  /*0ab0*/  LDS R27, [R0+0xf80] ;  /* 0x000f8000001b7984 */ /* 0x000f620000000800 */
[----:B0-----:R-:W-:-:S04]  /*0ac0*/  FFMA R8, R8, R13, R15 ;  /* 0x0000000d08087223 */ /* 0x001fc8000000000f */
[----:B--2---:R-:W-:-:S04]  /*0ad0*/  FFMA R9, R29, R9, R8 ;  /* 0x000000091d097223 */ /* 0x004fc80000000008 */
[----:B----4-:R-:W-:-:S04]  /*0ae0*/  FFMA R10, R12, R10, R9 ;  /* 0x0000000a0c0a7223 */ /* 0x010fc80000000009 */
[----:B-----5:R-:W-:Y:S01]  /*0af0*/  FFMA R11, R27, R11, R10 ;  /* 0x0000000b1b0b7223 */ /* 0x020fe2000000000a */
[----:B------:R-:W-:Y:S06]  /*0b00*/  BAR.SYNC.DEFER_BLOCKING 0x0 ;  /* 0x0000000000007b1d */ /* 0x000fec0000010000 */
[----:B------:R-:W-:Y:S05]  /*0b10*/  BRA.U UP2, `(.L_x_66) ;  /* 0xfffffff502ec7547 */ /* 0x000fea000b83ffff */
[----:B-1-3--:R0:W1:Y:S02]  /*0b20*/  F2F.F64.F32 R2, R11 ;  /* 0x0000000b00027310 */ /* 0x00a0640000201800 */
.L_x_55:
[----:B------:R-:W-:-:S04]  /*0b30*/  ISETP.GE.AND P0, PT, R25, UR4, PT ;  /* 0x0000000419007c0c */ /* 0x000fc8000bf06270 */
[----:B------:R-:W-:-:S13]  /*0b40*/  ISETP.GE.OR P0, PT, R22, UR9, P0 ;  /* 0x0000000916007c0c */ /* 0x000fda0008706670 */
[----:B------:R-:W-:Y:S05]  /*0b50*/  @P0 EXIT ;  /* 0x000000000000094d */ /* 0x000fea0003800000 */
[----:B------:R-:W2:Y:S01]  /*0b60*/  LDC.64 R4, c[0x0][0x380] ;  /* 0x0000e000ff047b82 */ /* 0x000ea20000000a00 */
[----:B------:R-:W-:-:S04]  /*0b70*/  IMAD R25, R22, UR4, R25 ;  /* 0x0000000416197c24 */ /* 0x000fc8000f8e0219 */
[----:B--2---:R-:W-:-:S05]  /*0b80*/  IMAD.WIDE.U32 R4, R25, 0x8, R4 ;  /* 0x0000000819047825 */ /* 0x004fca00078e0004 */
[----:B-1----:R-:W-:Y:S01]  /*0b90*/  STG.E.64 desc[UR10][R4.64], R2 ;  /* 0x0000000204007986 */ /* 0x002fe2000c101b0a */
[----:B------:R-:W-:Y:S05]  /*0ba0*/  EXIT ;  /* 0x000000000000794d */ /* 0x000fea0003800000 */
.L_x_67:
        /* <DEDUP_REMOVED lines=13> */
.L_x_78:


//--------------------- .nv.shared.reserved.0     --------------------------
	.section	.nv.shared.reserved.0,"aw",@nobits
	.weak		__nv_reservedSMEM_offset_0_alias
	.size		__nv_reservedSMEM_offset_0_alias, 0, 64
	.other		__nv_reservedSMEM_offset_0_alias,@"STO_CUDA_RESERVED_SHARED STV_DEFAULT"
__nv_reservedSMEM_offset_0_alias:
	.zero		0
	.zero		64


//--------------------- .nv.shared._Z12MatMulKernelPdS_S_iiiibb --------------------------
	.section	.nv.shared._Z12MatMulKernelPdS_S_iiiibb,"aw",@nobits
	.sectionflags	@""
	.align	4
.nv.shared._Z12MatMulKernelPdS_S_iiiibb:
	.zero		9216


//--------------------- .nv.constant0._Z6cu_sumPKdPdS1_i --------------------------
	.section	.nv.constant0._Z6cu_sumPKdPdS1_i,"a",@progbits
	.sectionflags	@""
	.align	4
.nv.constant0._Z6cu_sumPKdPdS1_i:
	.zero		924


//--------------------- .nv.constant0._Z6cuFuncPdS_lll --------------------------
	.section	.nv.constant0._Z6cuFuncPdS_lll,"a",@progbits
	.sectionflags	@""
	.align	4
.nv.constant0._Z6cuFuncPdS_lll:
	.zero		936


//--------------------- .nv.constant0._Z14cuGradientFuncPdS_ll --------------------------
	.section	.nv.constant0._Z14cuGradientFuncPdS_ll,"a",@progbits
	.sectionflags	@""
	.align	4
.nv.constant0._Z14cuGradientFuncPdS_ll:
	.zero		928


//--------------------- .nv.constant0._Z13cuDivideByVecPdS_S_ll --------------------------
	.section	.nv.constant0._Z13cuDivideByVecPdS_S_ll,"a",@progbits
	.sectionflags	@""
	.align	4
.nv.constant0._Z13cuDivideByVecPdS_S_ll:
	.zero		936


//--------------------- .nv.constant0._Z7cuMinusPdS_S_id --------------------------
	.section	.nv.constant0._Z7cuMinusPdS_S_id,"a",@progbits
	.sectionflags	@""
	.align	4
.nv.constant0._Z7cuMinusPdS_S_id:
	.zero		936


//--------------------- .nv.constant0._Z12MatMulKernelPdS_S_iiiibb --------------------------
	.section	.nv.constant0._Z12MatMulKernelPdS_S_iiiibb,"a",@progbits
	.sectionflags	@""
	.align	4
.nv.constant0._Z12MatMulKernelPdS_S_iiiibb:
	.zero		938


//--------------------- SYMBOLS --------------------------

	.type		.nv.reservedSmem.offset0,@object
	.size		.nv.reservedSmem.offset0,0x4
	.type		.nv.reservedSmem.cap,@object
	.size		.nv.reservedSmem.cap,0x4
